//
// Generated by NVIDIA NVVM Compiler
//
// Compiler Build ID: CL-36424714
// Cuda compilation tools, release 13.0, V13.0.88
// Based on NVVM 20.0.0
//

.version 9.0
.target sm_100
.address_size 64

	// .globl	_Z13cudaFW_phase1iiPii
.extern .shared .align 16 .b8 dist[];
.extern .shared .align 16 .b8 share_space[];

.visible .entry _Z13cudaFW_phase1iiPii(
	.param .u32 _Z13cudaFW_phase1iiPii_param_0,
	.param .u32 _Z13cudaFW_phase1iiPii_param_1,
	.param .u64 .ptr .align 1 _Z13cudaFW_phase1iiPii_param_2,
	.param .u32 _Z13cudaFW_phase1iiPii_param_3
)
{
	.reg .pred 	%p<15>;
	.reg .b32 	%r<88>;
	.reg .b64 	%rd<5>;

	ld.param.u32 	%r39, [_Z13cudaFW_phase1iiPii_param_0];
	ld.param.u32 	%r40, [_Z13cudaFW_phase1iiPii_param_1];
	ld.param.u64 	%rd2, [_Z13cudaFW_phase1iiPii_param_2];
	ld.param.u32 	%r38, [_Z13cudaFW_phase1iiPii_param_3];
	cvta.to.global.u64 	%rd3, %rd2;
	mov.u32 	%r41, %tid.x;
	mov.u32 	%r1, %tid.y;
	mul.lo.s32 	%r42, %r38, %r39;
	add.s32 	%r2, %r42, %r41;
	add.s32 	%r43, %r42, %r1;
	max.s32 	%r44, %r2, %r43;
	setp.lt.s32 	%p1, %r44, %r40;
	setp.ge.s32 	%p2, %r44, %r40;
	mad.lo.s32 	%r45, %r2, %r40, %r43;
	mul.wide.s32 	%rd4, %r45, 4;
	add.s64 	%rd1, %rd3, %rd4;
	mul.lo.s32 	%r4, %r38, %r41;
	add.s32 	%r46, %r4, %r1;
	shl.b32 	%r47, %r46, 2;
	mov.u32 	%r48, dist;
	add.s32 	%r5, %r48, %r47;
	@%p2 bra 	$L__BB0_2;
	ld.global.u32 	%r49, [%rd1];
	st.shared.u32 	[%r5], %r49;
$L__BB0_2:
	setp.lt.s32 	%p3, %r44, %r40;
	@%p3 bra 	$L__BB0_4;
	mov.b32 	%r51, 10000000;
	st.shared.u32 	[%r5], %r51;
$L__BB0_4:
	bar.sync 	0;
	setp.lt.s32 	%p4, %r38, 1;
	@%p4 bra 	$L__BB0_21;
	and.b32  	%r6, %r38, 3;
	setp.lt.u32 	%p5, %r38, 4;
	mov.b32 	%r84, 0;
	@%p5 bra 	$L__BB0_16;
	and.b32  	%r84, %r38, 2147483644;
	neg.s32 	%r83, %r84;
	shl.b32 	%r9, %r38, 2;
	shl.b32 	%r53, %r1, 2;
	add.s32 	%r82, %r48, %r53;
	shl.b32 	%r11, %r38, 4;
	shl.b32 	%r12, %r38, 3;
	mul.lo.s32 	%r13, %r38, 12;
	shl.b32 	%r55, %r4, 2;
	add.s32 	%r56, %r55, %r48;
	add.s32 	%r81, %r56, 8;
$L__BB0_7:
	.pragma "nounroll";
	ld.shared.u32 	%r57, [%r5];
	ld.shared.u32 	%r58, [%r81+-8];
	ld.shared.u32 	%r59, [%r82];
	add.s32 	%r18, %r59, %r58;
	setp.le.s32 	%p6, %r57, %r18;
	@%p6 bra 	$L__BB0_9;
	st.shared.u32 	[%r5], %r18;
$L__BB0_9:
	bar.sync 	0;
	ld.shared.u32 	%r60, [%r5];
	ld.shared.u32 	%r61, [%r81+-4];
	add.s32 	%r62, %r82, %r9;
	ld.shared.u32 	%r63, [%r62];
	add.s32 	%r19, %r63, %r61;
	setp.le.s32 	%p7, %r60, %r19;
	@%p7 bra 	$L__BB0_11;
	st.shared.u32 	[%r5], %r19;
$L__BB0_11:
	bar.sync 	0;
	ld.shared.u32 	%r64, [%r5];
	ld.shared.u32 	%r65, [%r81];
	add.s32 	%r66, %r82, %r12;
	ld.shared.u32 	%r67, [%r66];
	add.s32 	%r20, %r67, %r65;
	setp.le.s32 	%p8, %r64, %r20;
	@%p8 bra 	$L__BB0_13;
	st.shared.u32 	[%r5], %r20;
$L__BB0_13:
	bar.sync 	0;
	ld.shared.u32 	%r68, [%r5];
	ld.shared.u32 	%r69, [%r81+4];
	add.s32 	%r70, %r82, %r13;
	ld.shared.u32 	%r71, [%r70];
	add.s32 	%r21, %r71, %r69;
	setp.le.s32 	%p9, %r68, %r21;
	@%p9 bra 	$L__BB0_15;
	st.shared.u32 	[%r5], %r21;
$L__BB0_15:
	bar.sync 	0;
	add.s32 	%r83, %r83, 4;
	add.s32 	%r82, %r82, %r11;
	add.s32 	%r81, %r81, 16;
	setp.ne.s32 	%p10, %r83, 0;
	@%p10 bra 	$L__BB0_7;
$L__BB0_16:
	setp.eq.s32 	%p11, %r6, 0;
	@%p11 bra 	$L__BB0_21;
	mad.lo.s32 	%r72, %r84, %r38, %r1;
	shl.b32 	%r73, %r72, 2;
	add.s32 	%r87, %r48, %r73;
	shl.b32 	%r27, %r38, 2;
	add.s32 	%r75, %r84, %r4;
	shl.b32 	%r76, %r75, 2;
	add.s32 	%r86, %r48, %r76;
	neg.s32 	%r85, %r6;
$L__BB0_18:
	.pragma "nounroll";
	ld.shared.u32 	%r77, [%r5];
	ld.shared.u32 	%r78, [%r86];
	ld.shared.u32 	%r79, [%r87];
	add.s32 	%r33, %r79, %r78;
	setp.le.s32 	%p12, %r77, %r33;
	@%p12 bra 	$L__BB0_20;
	st.shared.u32 	[%r5], %r33;
$L__BB0_20:
	bar.sync 	0;
	add.s32 	%r87, %r87, %r27;
	add.s32 	%r86, %r86, 4;
	add.s32 	%r85, %r85, 1;
	setp.ne.s32 	%p13, %r85, 0;
	@%p13 bra 	$L__BB0_18;
$L__BB0_21:
	not.pred 	%p14, %p1;
	@%p14 bra 	$L__BB0_23;
	ld.shared.u32 	%r80, [%r5];
	st.global.u32 	[%rd1], %r80;
$L__BB0_23:
	bar.sync 	0;
	ret;

}
	// .globl	_Z13cudaFW_phase2iiPii
.visible .entry _Z13cudaFW_phase2iiPii(
	.param .u32 _Z13cudaFW_phase2iiPii_param_0,
	.param .u32 _Z13cudaFW_phase2iiPii_param_1,
	.param .u64 .ptr .align 1 _Z13cudaFW_phase2iiPii_param_2,
	.param .u32 _Z13cudaFW_phase2iiPii_param_3
)
{
	.reg .pred 	%p<27>;
	.reg .b32 	%r<181>;
	.reg .b64 	%rd<7>;

	ld.param.u32 	%r77, [_Z13cudaFW_phase2iiPii_param_0];
	ld.param.u32 	%r78, [_Z13cudaFW_phase2iiPii_param_1];
	ld.param.u64 	%rd3, [_Z13cudaFW_phase2iiPii_param_2];
	ld.param.u32 	%r79, [_Z13cudaFW_phase2iiPii_param_3];
	cvta.to.global.u64 	%rd1, %rd3;
	mov.u32 	%r1, %ctaid.x;
	setp.eq.s32 	%p1, %r1, %r77;
	@%p1 bra 	$L__BB1_42;
	mul.lo.s32 	%r2, %r79, %r79;
	mov.u32 	%r3, %tid.x;
	mov.u32 	%r4, %tid.y;
	mul.lo.s32 	%r80, %r79, %r77;
	add.s32 	%r5, %r80, %r3;
	add.s32 	%r81, %r80, %r4;
	max.s32 	%r82, %r5, %r81;
	setp.ge.s32 	%p2, %r82, %r78;
	mul.lo.s32 	%r7, %r79, %r3;
	add.s32 	%r8, %r7, %r4;
	shl.b32 	%r83, %r8, 2;
	mov.u32 	%r84, share_space;
	add.s32 	%r9, %r84, %r83;
	@%p2 bra 	$L__BB1_3;
	mad.lo.s32 	%r85, %r5, %r78, %r81;
	mul.wide.s32 	%rd4, %r85, 4;
	add.s64 	%rd5, %rd1, %rd4;
	ld.global.u32 	%r86, [%rd5];
	st.shared.u32 	[%r9], %r86;
$L__BB1_3:
	setp.lt.s32 	%p3, %r82, %r78;
	@%p3 bra 	$L__BB1_5;
	mov.b32 	%r88, 10000000;
	st.shared.u32 	[%r9], %r88;
$L__BB1_5:
	mov.u32 	%r10, %ctaid.y;
	setp.eq.s32 	%p4, %r10, 0;
	mul.lo.s32 	%r89, %r79, %r1;
	add.s32 	%r90, %r89, %r3;
	selp.b32 	%r11, %r90, %r5, %p4;
	add.s32 	%r91, %r89, %r4;
	selp.b32 	%r92, %r81, %r91, %p4;
	max.s32 	%r93, %r11, %r92;
	setp.ge.s32 	%p5, %r93, %r78;
	@%p5 bra 	$L__BB1_42;
	setp.eq.s32 	%p6, %r10, 0;
	mad.lo.s32 	%r94, %r11, %r78, %r92;
	mul.wide.s32 	%rd6, %r94, 4;
	add.s64 	%rd2, %rd1, %rd6;
	ld.global.u32 	%r95, [%rd2];
	shl.b32 	%r96, %r2, 2;
	add.s32 	%r98, %r84, %r96;
	add.s32 	%r13, %r98, %r83;
	st.shared.u32 	[%r13], %r95;
	bar.sync 	0;
	@%p6 bra 	$L__BB1_24;
	setp.lt.s32 	%p7, %r79, 1;
	@%p7 bra 	$L__BB1_41;
	and.b32  	%r14, %r79, 3;
	setp.lt.u32 	%p8, %r79, 4;
	mov.b32 	%r177, 0;
	@%p8 bra 	$L__BB1_19;
	and.b32  	%r177, %r79, 2147483644;
	neg.s32 	%r172, %r177;
	shl.b32 	%r101, %r79, 2;
	add.s32 	%r102, %r101, 4;
	mul.lo.s32 	%r17, %r79, %r102;
	shl.b32 	%r103, %r4, 2;
	add.s32 	%r171, %r84, %r103;
	shl.b32 	%r19, %r79, 4;
	add.s32 	%r105, %r101, 8;
	mul.lo.s32 	%r20, %r79, %r105;
	add.s32 	%r106, %r101, 12;
	mul.lo.s32 	%r21, %r79, %r106;
	shl.b32 	%r107, %r7, 2;
	add.s32 	%r108, %r107, %r84;
	add.s32 	%r170, %r108, 8;
$L__BB1_10:
	.pragma "nounroll";
	ld.shared.u32 	%r109, [%r13];
	ld.shared.u32 	%r110, [%r170+-8];
	add.s32 	%r111, %r171, %r96;
	ld.shared.u32 	%r112, [%r111];
	add.s32 	%r46, %r112, %r110;
	setp.le.s32 	%p9, %r109, %r46;
	@%p9 bra 	$L__BB1_12;
	st.shared.u32 	[%r13], %r46;
$L__BB1_12:
	bar.sync 	0;
	ld.shared.u32 	%r113, [%r13];
	ld.shared.u32 	%r114, [%r170+-4];
	add.s32 	%r115, %r171, %r17;
	ld.shared.u32 	%r116, [%r115];
	add.s32 	%r47, %r116, %r114;
	setp.le.s32 	%p10, %r113, %r47;
	@%p10 bra 	$L__BB1_14;
	st.shared.u32 	[%r13], %r47;
$L__BB1_14:
	bar.sync 	0;
	ld.shared.u32 	%r117, [%r13];
	ld.shared.u32 	%r118, [%r170];
	add.s32 	%r119, %r171, %r20;
	ld.shared.u32 	%r120, [%r119];
	add.s32 	%r48, %r120, %r118;
	setp.le.s32 	%p11, %r117, %r48;
	@%p11 bra 	$L__BB1_16;
	st.shared.u32 	[%r13], %r48;
$L__BB1_16:
	bar.sync 	0;
	ld.shared.u32 	%r121, [%r13];
	ld.shared.u32 	%r122, [%r170+4];
	add.s32 	%r123, %r171, %r21;
	ld.shared.u32 	%r124, [%r123];
	add.s32 	%r49, %r124, %r122;
	setp.le.s32 	%p12, %r121, %r49;
	@%p12 bra 	$L__BB1_18;
	st.shared.u32 	[%r13], %r49;
$L__BB1_18:
	bar.sync 	0;
	add.s32 	%r172, %r172, 4;
	add.s32 	%r171, %r171, %r19;
	add.s32 	%r170, %r170, 16;
	setp.eq.s32 	%p13, %r172, 0;
	@%p13 bra 	$L__BB1_19;
	bra.uni 	$L__BB1_10;
$L__BB1_19:
	setp.eq.s32 	%p14, %r14, 0;
	@%p14 bra 	$L__BB1_41;
	mad.lo.s32 	%r126, %r177, %r79, %r4;
	shl.b32 	%r127, %r126, 2;
	add.s32 	%r128, %r96, %r127;
	add.s32 	%r180, %r84, %r128;
	shl.b32 	%r67, %r79, 2;
	add.s32 	%r130, %r177, %r7;
	shl.b32 	%r131, %r130, 2;
	add.s32 	%r179, %r84, %r131;
	neg.s32 	%r178, %r14;
$L__BB1_21:
	.pragma "nounroll";
	ld.shared.u32 	%r132, [%r13];
	ld.shared.u32 	%r133, [%r179];
	ld.shared.u32 	%r134, [%r180];
	add.s32 	%r73, %r134, %r133;
	setp.le.s32 	%p15, %r132, %r73;
	@%p15 bra 	$L__BB1_23;
	st.shared.u32 	[%r13], %r73;
$L__BB1_23:
	bar.sync 	0;
	add.s32 	%r180, %r180, %r67;
	add.s32 	%r179, %r179, 4;
	add.s32 	%r178, %r178, 1;
	setp.ne.s32 	%p16, %r178, 0;
	@%p16 bra 	$L__BB1_21;
	bra.uni 	$L__BB1_41;
$L__BB1_24:
	setp.lt.s32 	%p17, %r79, 1;
	@%p17 bra 	$L__BB1_41;
	and.b32  	%r24, %r79, 3;
	setp.lt.u32 	%p18, %r79, 4;
	mov.b32 	%r173, 0;
	@%p18 bra 	$L__BB1_36;
	and.b32  	%r173, %r79, 2147483644;
	neg.s32 	%r169, %r173;
	shl.b32 	%r27, %r79, 2;
	shl.b32 	%r136, %r4, 2;
	add.s32 	%r168, %r84, %r136;
	shl.b32 	%r29, %r79, 4;
	shl.b32 	%r30, %r79, 3;
	mul.lo.s32 	%r31, %r79, 12;
	shl.b32 	%r138, %r3, 2;
	add.s32 	%r139, %r138, %r27;
	mad.lo.s32 	%r140, %r79, %r139, %r84;
	add.s32 	%r167, %r140, 8;
$L__BB1_27:
	.pragma "nounroll";
	ld.shared.u32 	%r141, [%r13];
	ld.shared.u32 	%r142, [%r167+-8];
	ld.shared.u32 	%r143, [%r168];
	add.s32 	%r36, %r143, %r142;
	setp.le.s32 	%p19, %r141, %r36;
	@%p19 bra 	$L__BB1_29;
	st.shared.u32 	[%r13], %r36;
$L__BB1_29:
	bar.sync 	0;
	ld.shared.u32 	%r144, [%r13];
	ld.shared.u32 	%r145, [%r167+-4];
	add.s32 	%r146, %r168, %r27;
	ld.shared.u32 	%r147, [%r146];
	add.s32 	%r37, %r147, %r145;
	setp.le.s32 	%p20, %r144, %r37;
	@%p20 bra 	$L__BB1_31;
	st.shared.u32 	[%r13], %r37;
$L__BB1_31:
	bar.sync 	0;
	ld.shared.u32 	%r148, [%r13];
	ld.shared.u32 	%r149, [%r167];
	add.s32 	%r150, %r168, %r30;
	ld.shared.u32 	%r151, [%r150];
	add.s32 	%r38, %r151, %r149;
	setp.le.s32 	%p21, %r148, %r38;
	@%p21 bra 	$L__BB1_33;
	st.shared.u32 	[%r13], %r38;
$L__BB1_33:
	bar.sync 	0;
	ld.shared.u32 	%r152, [%r13];
	ld.shared.u32 	%r153, [%r167+4];
	add.s32 	%r154, %r168, %r31;
	ld.shared.u32 	%r155, [%r154];
	add.s32 	%r39, %r155, %r153;
	setp.le.s32 	%p22, %r152, %r39;
	@%p22 bra 	$L__BB1_35;
	st.shared.u32 	[%r13], %r39;
$L__BB1_35:
	bar.sync 	0;
	add.s32 	%r169, %r169, 4;
	add.s32 	%r168, %r168, %r29;
	add.s32 	%r167, %r167, 16;
	setp.eq.s32 	%p23, %r169, 0;
	@%p23 bra 	$L__BB1_36;
	bra.uni 	$L__BB1_27;
$L__BB1_36:
	setp.eq.s32 	%p24, %r24, 0;
	@%p24 bra 	$L__BB1_41;
	mad.lo.s32 	%r156, %r173, %r79, %r4;
	shl.b32 	%r157, %r156, 2;
	add.s32 	%r176, %r84, %r157;
	shl.b32 	%r55, %r79, 2;
	add.s32 	%r160, %r173, %r7;
	shl.b32 	%r161, %r160, 2;
	add.s32 	%r162, %r96, %r161;
	add.s32 	%r175, %r84, %r162;
	neg.s32 	%r174, %r24;
$L__BB1_38:
	.pragma "nounroll";
	ld.shared.u32 	%r163, [%r13];
	ld.shared.u32 	%r164, [%r175];
	ld.shared.u32 	%r165, [%r176];
	add.s32 	%r61, %r165, %r164;
	setp.le.s32 	%p25, %r163, %r61;
	@%p25 bra 	$L__BB1_40;
	st.shared.u32 	[%r13], %r61;
$L__BB1_40:
	bar.sync 	0;
	add.s32 	%r176, %r176, %r55;
	add.s32 	%r175, %r175, 4;
	add.s32 	%r174, %r174, 1;
	setp.eq.s32 	%p26, %r174, 0;
	@%p26 bra 	$L__BB1_41;
	bra.uni 	$L__BB1_38;
$L__BB1_41:
	ld.shared.u32 	%r166, [%r13];
	st.global.u32 	[%rd2], %r166;
$L__BB1_42:
	ret;

}
	// .globl	_Z13cudaFW_phase3iiPii
.visible .entry _Z13cudaFW_phase3iiPii(
	.param .u32 _Z13cudaFW_phase3iiPii_param_0,
	.param .u32 _Z13cudaFW_phase3iiPii_param_1,
	.param .u64 .ptr .align 1 _Z13cudaFW_phase3iiPii_param_2,
	.param .u32 _Z13cudaFW_phase3iiPii_param_3
)
{
	.reg .pred 	%p<18>;
	.reg .b32 	%r<186>;
	.reg .b64 	%rd<9>;

	ld.param.u32 	%r46, [_Z13cudaFW_phase3iiPii_param_0];
	ld.param.u32 	%r47, [_Z13cudaFW_phase3iiPii_param_1];
	ld.param.u64 	%rd3, [_Z13cudaFW_phase3iiPii_param_2];
	ld.param.u32 	%r48, [_Z13cudaFW_phase3iiPii_param_3];
	cvta.to.global.u64 	%rd1, %rd3;
	mov.u32 	%r1, %ctaid.x;
	setp.eq.s32 	%p1, %r1, %r46;
	mov.u32 	%r2, %ctaid.y;
	setp.eq.s32 	%p2, %r2, %r46;
	or.pred  	%p3, %p1, %p2;
	@%p3 bra 	$L__BB2_23;
	mul.lo.s32 	%r3, %r48, %r48;
	mov.u32 	%r49, %tid.x;
	mov.u32 	%r4, %tid.y;
	mov.u32 	%r50, %ntid.x;
	mad.lo.s32 	%r5, %r1, %r50, %r49;
	mov.u32 	%r51, %ntid.y;
	mad.lo.s32 	%r6, %r2, %r51, %r4;
	mul.lo.s32 	%r52, %r48, %r46;
	add.s32 	%r7, %r52, %r49;
	add.s32 	%r53, %r52, %r4;
	max.s32 	%r54, %r5, %r53;
	setp.ge.s32 	%p4, %r54, %r47;
	mul.lo.s32 	%r9, %r48, %r49;
	add.s32 	%r10, %r9, %r4;
	shl.b32 	%r55, %r10, 2;
	mov.u32 	%r56, share_space;
	add.s32 	%r11, %r56, %r55;
	@%p4 bra 	$L__BB2_3;
	mad.lo.s32 	%r57, %r47, %r5, %r53;
	mul.wide.s32 	%rd4, %r57, 4;
	add.s64 	%rd5, %rd1, %rd4;
	ld.global.u32 	%r58, [%rd5];
	st.shared.u32 	[%r11], %r58;
$L__BB2_3:
	setp.lt.s32 	%p5, %r54, %r47;
	@%p5 bra 	$L__BB2_5;
	mov.b32 	%r60, 10000000;
	st.shared.u32 	[%r11], %r60;
$L__BB2_5:
	shl.b32 	%r61, %r3, 2;
	add.s32 	%r12, %r56, %r61;
	max.s32 	%r63, %r6, %r7;
	setp.ge.s32 	%p6, %r63, %r47;
	add.s32 	%r13, %r12, %r55;
	@%p6 bra 	$L__BB2_7;
	mad.lo.s32 	%r65, %r7, %r47, %r6;
	mul.wide.s32 	%rd6, %r65, 4;
	add.s64 	%rd7, %rd1, %rd6;
	ld.global.u32 	%r66, [%rd7];
	st.shared.u32 	[%r13], %r66;
$L__BB2_7:
	setp.lt.s32 	%p7, %r63, %r47;
	@%p7 bra 	$L__BB2_9;
	mov.b32 	%r68, 10000000;
	st.shared.u32 	[%r13], %r68;
$L__BB2_9:
	bar.sync 	0;
	max.s32 	%r69, %r5, %r6;
	setp.ge.s32 	%p8, %r69, %r47;
	@%p8 bra 	$L__BB2_23;
	mad.lo.s32 	%r70, %r47, %r5, %r6;
	mul.wide.s32 	%rd8, %r70, 4;
	add.s64 	%rd2, %rd1, %rd8;
	ld.global.u32 	%r185, [%rd2];
	setp.lt.s32 	%p9, %r48, 1;
	@%p9 bra 	$L__BB2_22;
	and.b32  	%r15, %r48, 7;
	setp.lt.u32 	%p10, %r48, 8;
	mov.b32 	%r180, 0;
	@%p10 bra 	$L__BB2_14;
	and.b32  	%r180, %r48, 2147483640;
	neg.s32 	%r174, %r180;
	shl.b32 	%r74, %r4, 2;
	add.s32 	%r75, %r61, %r74;
	add.s32 	%r173, %r56, %r75;
	shl.b32 	%r19, %r48, 5;
	shl.b32 	%r77, %r9, 2;
	add.s32 	%r78, %r77, %r56;
	add.s32 	%r172, %r78, 16;
	shl.b32 	%r21, %r48, 2;
$L__BB2_13:
	.pragma "nounroll";
	ld.shared.u32 	%r79, [%r172+-16];
	ld.shared.u32 	%r80, [%r173];
	add.s32 	%r81, %r80, %r79;
	min.s32 	%r82, %r185, %r81;
	ld.shared.u32 	%r83, [%r172+-12];
	add.s32 	%r84, %r173, %r21;
	ld.shared.u32 	%r85, [%r84];
	add.s32 	%r86, %r85, %r83;
	min.s32 	%r87, %r82, %r86;
	ld.shared.u32 	%r88, [%r172+-8];
	add.s32 	%r89, %r84, %r21;
	ld.shared.u32 	%r90, [%r89];
	add.s32 	%r91, %r90, %r88;
	min.s32 	%r92, %r87, %r91;
	ld.shared.u32 	%r93, [%r172+-4];
	add.s32 	%r94, %r89, %r21;
	ld.shared.u32 	%r95, [%r94];
	add.s32 	%r96, %r95, %r93;
	min.s32 	%r97, %r92, %r96;
	ld.shared.u32 	%r98, [%r172];
	add.s32 	%r99, %r94, %r21;
	ld.shared.u32 	%r100, [%r99];
	add.s32 	%r101, %r100, %r98;
	min.s32 	%r102, %r97, %r101;
	ld.shared.u32 	%r103, [%r172+4];
	add.s32 	%r104, %r99, %r21;
	ld.shared.u32 	%r105, [%r104];
	add.s32 	%r106, %r105, %r103;
	min.s32 	%r107, %r102, %r106;
	ld.shared.u32 	%r108, [%r172+8];
	add.s32 	%r109, %r104, %r21;
	ld.shared.u32 	%r110, [%r109];
	add.s32 	%r111, %r110, %r108;
	min.s32 	%r112, %r107, %r111;
	ld.shared.u32 	%r113, [%r172+12];
	add.s32 	%r114, %r109, %r21;
	ld.shared.u32 	%r115, [%r114];
	add.s32 	%r116, %r115, %r113;
	min.s32 	%r185, %r112, %r116;
	add.s32 	%r174, %r174, 8;
	add.s32 	%r173, %r173, %r19;
	add.s32 	%r172, %r172, 32;
	setp.ne.s32 	%p11, %r174, 0;
	@%p11 bra 	$L__BB2_13;
$L__BB2_14:
	setp.eq.s32 	%p12, %r15, 0;
	@%p12 bra 	$L__BB2_22;
	and.b32  	%r33, %r48, 3;
	setp.lt.u32 	%p13, %r15, 4;
	@%p13 bra 	$L__BB2_17;
	add.s32 	%r118, %r180, %r9;
	shl.b32 	%r119, %r118, 2;
	add.s32 	%r121, %r56, %r119;
	ld.shared.u32 	%r122, [%r121];
	mad.lo.s32 	%r123, %r180, %r48, %r4;
	shl.b32 	%r124, %r123, 2;
	add.s32 	%r125, %r12, %r124;
	ld.shared.u32 	%r126, [%r125];
	add.s32 	%r127, %r126, %r122;
	min.s32 	%r128, %r185, %r127;
	ld.shared.u32 	%r129, [%r121+4];
	shl.b32 	%r130, %r48, 2;
	add.s32 	%r131, %r125, %r130;
	ld.shared.u32 	%r132, [%r131];
	add.s32 	%r133, %r132, %r129;
	min.s32 	%r134, %r128, %r133;
	ld.shared.u32 	%r135, [%r121+8];
	add.s32 	%r136, %r131, %r130;
	ld.shared.u32 	%r137, [%r136];
	add.s32 	%r138, %r137, %r135;
	min.s32 	%r139, %r134, %r138;
	ld.shared.u32 	%r140, [%r121+12];
	add.s32 	%r141, %r136, %r130;
	ld.shared.u32 	%r142, [%r141];
	add.s32 	%r143, %r142, %r140;
	min.s32 	%r185, %r139, %r143;
	add.s32 	%r180, %r180, 4;
$L__BB2_17:
	setp.eq.s32 	%p14, %r33, 0;
	@%p14 bra 	$L__BB2_22;
	setp.eq.s32 	%p15, %r33, 1;
	@%p15 bra 	$L__BB2_20;
	add.s32 	%r145, %r180, %r9;
	shl.b32 	%r146, %r145, 2;
	add.s32 	%r148, %r56, %r146;
	ld.shared.u32 	%r149, [%r148];
	mad.lo.s32 	%r150, %r180, %r48, %r4;
	shl.b32 	%r151, %r150, 2;
	add.s32 	%r152, %r12, %r151;
	ld.shared.u32 	%r153, [%r152];
	add.s32 	%r154, %r153, %r149;
	min.s32 	%r155, %r185, %r154;
	ld.shared.u32 	%r156, [%r148+4];
	shl.b32 	%r157, %r48, 2;
	add.s32 	%r158, %r152, %r157;
	ld.shared.u32 	%r159, [%r158];
	add.s32 	%r160, %r159, %r156;
	min.s32 	%r185, %r155, %r160;
	add.s32 	%r180, %r180, 2;
$L__BB2_20:
	and.b32  	%r161, %r48, 1;
	setp.eq.b32 	%p16, %r161, 1;
	not.pred 	%p17, %p16;
	@%p17 bra 	$L__BB2_22;
	add.s32 	%r162, %r180, %r9;
	shl.b32 	%r163, %r162, 2;
	add.s32 	%r165, %r56, %r163;
	ld.shared.u32 	%r166, [%r165];
	mad.lo.s32 	%r167, %r180, %r48, %r4;
	shl.b32 	%r168, %r167, 2;
	add.s32 	%r169, %r12, %r168;
	ld.shared.u32 	%r170, [%r169];
	add.s32 	%r171, %r170, %r166;
	min.s32 	%r185, %r185, %r171;
$L__BB2_22:
	st.global.u32 	[%rd2], %r185;
$L__BB2_23:
	ret;

}


// ===== COMPILED SASS (sm_100) =====

	.target	sm_100

	.elftype	@"ET_EXEC"


//--------------------- .note.nv.tkinfo           --------------------------
	.section	.note.nv.tkinfo,"",@"SHT_NOTE"
	.sectionflags	@"SHF_NOTE_NV_TKINFO"
	.tkinfo
        /*0018*/ 	.word	0x00000002
        /*0030*/ 	.string	""
        /*0030*/ 	.string	"ptxas"
        /*0030*/ 	.string	"Cuda compilation tools, release 13.0, V13.0.88"
        /*0030*/ 	.string	"Build cuda_13.0.r13.0/compiler.36424714_0"
        /*0030*/ 	.string	"-arch sm_100 -m 64 "



//--------------------- .note.nv.cuinfo           --------------------------
	.section	.note.nv.cuinfo,"",@"SHT_NOTE"
	.sectionflags	@"SHF_NOTE_NV_CUINFO"
        /*0018*/ 	.short	0x0002
        /*001a*/ 	.short	0x0064
        /*001c*/ 	.short	0x0082
	.zero		2


//--------------------- .nv.info                  --------------------------
	.section	.nv.info,"",@"SHT_CUDA_INFO"
	.align	4


	//----- nvinfo : EIATTR_REGCOUNT
	.align		4
        /*0000*/ 	.byte	0x04, 0x2f
        /*0002*/ 	.short	(.L_1 - .L_0)
	.align		4
.L_0:
        /*0004*/ 	.word	index@(_Z13cudaFW_phase1iiPii)
        /*0008*/ 	.word	0x00000016


	//----- nvinfo : EIATTR_FRAME_SIZE
	.align		4
.L_1:
        /*000c*/ 	.byte	0x04, 0x11
        /*000e*/ 	.short	(.L_3 - .L_2)
	.align		4
.L_2:
        /*0010*/ 	.word	index@(_Z13cudaFW_phase1iiPii)
        /*0014*/ 	.word	0x00000000


	//----- nvinfo : EIATTR_REGCOUNT
	.align		4
.L_3:
        /*0018*/ 	.byte	0x04, 0x2f
        /*001a*/ 	.short	(.L_5 - .L_4)
	.align		4
.L_4:
        /*001c*/ 	.word	index@(_Z13cudaFW_phase2iiPii)
        /*0020*/ 	.word	0x00000018


	//----- nvinfo : EIATTR_FRAME_SIZE
	.align		4
.L_5:
        /*0024*/ 	.byte	0x04, 0x11
        /*0026*/ 	.short	(.L_7 - .L_6)
	.align		4
.L_6:
        /*0028*/ 	.word	index@(_Z13cudaFW_phase2iiPii)
        /*002c*/ 	.word	0x00000000


	//----- nvinfo : EIATTR_REGCOUNT
	.align		4
.L_7:
        /*0030*/ 	.byte	0x04, 0x2f
        /*0032*/ 	.short	(.L_9 - .L_8)
	.align		4
.L_8:
        /*0034*/ 	.word	index@(_Z13cudaFW_phase3iiPii)
        /*0038*/ 	.word	0x0000001f


	//----- nvinfo : EIATTR_FRAME_SIZE
	.align		4
.L_9:
        /*003c*/ 	.byte	0x04, 0x11
        /*003e*/ 	.short	(.L_11 - .L_10)
	.align		4
.L_10:
        /*0040*/ 	.word	index@(_Z13cudaFW_phase3iiPii)
        /*0044*/ 	.word	0x00000000


	//----- nvinfo : EIATTR_MIN_STACK_SIZE
	.align		4
.L_11:
        /*0048*/ 	.byte	0x04, 0x12
        /*004a*/ 	.short	(.L_13 - .L_12)
	.align		4
.L_12:
        /*004c*/ 	.word	index@(_Z13cudaFW_phase3iiPii)
        /*0050*/ 	.word	0x00000000


	//----- nvinfo : EIATTR_MIN_STACK_SIZE
	.align		4
.L_13:
        /*0054*/ 	.byte	0x04, 0x12
        /*0056*/ 	.short	(.L_15 - .L_14)
	.align		4
.L_14:
        /*0058*/ 	.word	index@(_Z13cudaFW_phase2iiPii)
        /*005c*/ 	.word	0x00000000


	//----- nvinfo : EIATTR_MIN_STACK_SIZE
	.align		4
.L_15:
        /*0060*/ 	.byte	0x04, 0x12
        /*0062*/ 	.short	(.L_17 - .L_16)
	.align		4
.L_16:
        /*0064*/ 	.word	index@(_Z13cudaFW_phase1iiPii)
        /*0068*/ 	.word	0x00000000
.L_17:


//--------------------- .nv.compat                --------------------------
	.section	.nv.compat,"",@"SHT_CUDA_COMPAT_INFO"
	.align	4
        /*0000*/ 	.byte	0x02, 0x09, 0x00, 0x00, 0x02, 0x02, 0x01, 0x00, 0x02, 0x05, 0x05, 0x00, 0x03, 0x07, 0x01, 0x01
        /*0010*/ 	.byte	0x02, 0x03, 0x00, 0x00, 0x02, 0x06, 0x01, 0x00, 0x04, 0x0b, 0x08, 0x00, 0x09, 0x00, 0x00, 0x00
        /*0020*/ 	.byte	0x00, 0x00, 0x00, 0x00


//--------------------- .nv.info._Z13cudaFW_phase3iiPii --------------------------
	.section	.nv.info._Z13cudaFW_phase3iiPii,"",@"SHT_CUDA_INFO"
	.sectionflags	@""
	.align	4


	//----- nvinfo : EIATTR_CUDA_API_VERSION
	.align		4
        /*0000*/ 	.byte	0x04, 0x37
        /*0002*/ 	.short	(.L_19 - .L_18)
.L_18:
        /*0004*/ 	.word	0x00000082


	//----- nvinfo : EIATTR_KPARAM_INFO
	.align		4
.L_19:
        /*0008*/ 	.byte	0x04, 0x17
        /*000a*/ 	.short	(.L_21 - .L_20)
.L_20:
        /*000c*/ 	.word	0x00000000
        /*0010*/ 	.short	0x0003
        /*0012*/ 	.short	0x0010
        /*0014*/ 	.byte	0x00, 0xf0, 0x11, 0x00


	//----- nvinfo : EIATTR_KPARAM_INFO
	.align		4
.L_21:
        /*0018*/ 	.byte	0x04, 0x17
        /*001a*/ 	.short	(.L_23 - .L_22)
.L_22:
        /*001c*/ 	.word	0x00000000
        /*0020*/ 	.short	0x0002
        /*0022*/ 	.short	0x0008
        /*0024*/ 	.byte	0x00, 0xf5, 0x21, 0x00


	//----- nvinfo : EIATTR_KPARAM_INFO
	.align		4
.L_23:
        /*0028*/ 	.byte	0x04, 0x17
        /*002a*/ 	.short	(.L_25 - .L_24)
.L_24:
        /*002c*/ 	.word	0x00000000
        /*0030*/ 	.short	0x0001
        /*0032*/ 	.short	0x0004
        /*0034*/ 	.byte	0x00, 0xf0, 0x11, 0x00


	//----- nvinfo : EIATTR_KPARAM_INFO
	.align		4
.L_25:
        /*0038*/ 	.byte	0x04, 0x17
        /*003a*/ 	.short	(.L_27 - .L_26)
.L_26:
        /*003c*/ 	.word	0x00000000
        /*0040*/ 	.short	0x0000
        /*0042*/ 	.short	0x0000
        /*0044*/ 	.byte	0x00, 0xf0, 0x11, 0x00


	//----- nvinfo : EIATTR_SPARSE_MMA_MASK
	.align		4
.L_27:
        /*0048*/ 	.byte	0x03, 0x50
        /*004a*/ 	.short	0x0000


	//----- nvinfo : EIATTR_MAXREG_COUNT
	.align		4
        /*004c*/ 	.byte	0x03, 0x1b
        /*004e*/ 	.short	0x00ff


	//----- nvinfo : EIATTR_NUM_BARRIERS
	.align		4
        /*0050*/ 	.byte	0x02, 0x4c
        /*0052*/ 	.byte	0x01
	.zero		1


	//----- nvinfo : EIATTR_MERCURY_ISA_VERSION
	.align		4
        /*0054*/ 	.byte	0x03, 0x5f
        /*0056*/ 	.short	0x0101


	//----- nvinfo : EIATTR_VRC_CTA_INIT_COUNT
	.align		4
        /*0058*/ 	.byte	0x02, 0x4a
	.zero		1
	.zero		1


	//----- nvinfo : EIATTR_EXIT_INSTR_OFFSETS
	.align		4
        /*005c*/ 	.byte	0x04, 0x1c
        /*005e*/ 	.short	(.L_29 - .L_28)


	//   ....[0]....
.L_28:
        /*0060*/ 	.word	0x00000060


	//   ....[1]....
        /*0064*/ 	.word	0x00000330


	//   ....[2]....
        /*0068*/ 	.word	0x000009c0


	//----- nvinfo : EIATTR_CBANK_PARAM_SIZE
	.align		4
.L_29:
        /*006c*/ 	.byte	0x03, 0x19
        /*006e*/ 	.short	0x0014


	//----- nvinfo : EIATTR_PARAM_CBANK
	.align		4
        /*0070*/ 	.byte	0x04, 0x0a
        /*0072*/ 	.short	(.L_31 - .L_30)
	.align		4
.L_30:
        /*0074*/ 	.word	index@(.nv.constant0._Z13cudaFW_phase3iiPii)
        /*0078*/ 	.short	0x0380
        /*007a*/ 	.short	0x0014


	//----- nvinfo : EIATTR_SW_WAR
	.align		4
.L_31:
        /*007c*/ 	.byte	0x04, 0x36
        /*007e*/ 	.short	(.L_33 - .L_32)
.L_32:
        /*0080*/ 	.word	0x00000008
.L_33:


//--------------------- .nv.info._Z13cudaFW_phase2iiPii --------------------------
	.section	.nv.info._Z13cudaFW_phase2iiPii,"",@"SHT_CUDA_INFO"
	.sectionflags	@""
	.align	4


	//----- nvinfo : EIATTR_CUDA_API_VERSION
	.align		4
        /*0000*/ 	.byte	0x04, 0x37
        /*0002*/ 	.short	(.L_35 - .L_34)
.L_34:
        /*0004*/ 	.word	0x00000082


	//----- nvinfo : EIATTR_KPARAM_INFO
	.align		4
.L_35:
        /*0008*/ 	.byte	0x04, 0x17
        /*000a*/ 	.short	(.L_37 - .L_36)
.L_36:
        /*000c*/ 	.word	0x00000000
        /*0010*/ 	.short	0x0003
        /*0012*/ 	.short	0x0010
        /*0014*/ 	.byte	0x00, 0xf0, 0x11, 0x00


	//----- nvinfo : EIATTR_KPARAM_INFO
	.align		4
.L_37:
        /*0018*/ 	.byte	0x04, 0x17
        /*001a*/ 	.short	(.L_39 - .L_38)
.L_38:
        /*001c*/ 	.word	0x00000000
        /*0020*/ 	.short	0x0002
        /*0022*/ 	.short	0x0008
        /*0024*/ 	.byte	0x00, 0xf5, 0x21, 0x00


	//----- nvinfo : EIATTR_KPARAM_INFO
	.align		4
.L_39:
        /*0028*/ 	.byte	0x04, 0x17
        /*002a*/ 	.short	(.L_41 - .L_40)
.L_40:
        /*002c*/ 	.word	0x00000000
        /*0030*/ 	.short	0x0001
        /*0032*/ 	.short	0x0004
        /*0034*/ 	.byte	0x00, 0xf0, 0x11, 0x00


	//----- nvinfo : EIATTR_KPARAM_INFO
	.align		4
.L_41:
        /*0038*/ 	.byte	0x04, 0x17
        /*003a*/ 	.short	(.L_43 - .L_42)
.L_42:
        /*003c*/ 	.word	0x00000000
        /*0040*/ 	.short	0x0000
        /*0042*/ 	.short	0x0000
        /*0044*/ 	.byte	0x00, 0xf0, 0x11, 0x00


	//----- nvinfo : EIATTR_SPARSE_MMA_MASK
	.align		4
.L_43:
        /*0048*/ 	.byte	0x03, 0x50
        /*004a*/ 	.short	0x0000


	//----- nvinfo : EIATTR_MAXREG_COUNT
	.align		4
        /*004c*/ 	.byte	0x03, 0x1b
        /*004e*/ 	.short	0x00ff


	//----- nvinfo : EIATTR_NUM_BARRIERS
	.align		4
        /*0050*/ 	.byte	0x02, 0x4c
        /*0052*/ 	.byte	0x01
	.zero		1


	//----- nvinfo : EIATTR_MERCURY_ISA_VERSION
	.align		4
        /*0054*/ 	.byte	0x03, 0x5f
        /*0056*/ 	.short	0x0101


	//----- nvinfo : EIATTR_VRC_CTA_INIT_COUNT
	.align		4
        /*0058*/ 	.byte	0x02, 0x4a
	.zero		1
	.zero		1


	//----- nvinfo : EIATTR_EXIT_INSTR_OFFSETS
	.align		4
        /*005c*/ 	.byte	0x04, 0x1c
        /*005e*/ 	.short	(.L_45 - .L_44)


	//   ....[0]....
.L_44:
        /*0060*/ 	.word	0x00000040


	//   ....[1]....
        /*0064*/ 	.word	0x00000230


	//   ....[2]....
        /*0068*/ 	.word	0x00001130


	//----- nvinfo : EIATTR_CBANK_PARAM_SIZE
	.align		4
.L_45:
        /*006c*/ 	.byte	0x03, 0x19
        /*006e*/ 	.short	0x0014


	//----- nvinfo : EIATTR_PARAM_CBANK
	.align		4
        /*0070*/ 	.byte	0x04, 0x0a
        /*0072*/ 	.short	(.L_47 - .L_46)
	.align		4
.L_46:
        /*0074*/ 	.word	index@(.nv.constant0._Z13cudaFW_phase2iiPii)
        /*0078*/ 	.short	0x0380
        /*007a*/ 	.short	0x0014


	//----- nvinfo : EIATTR_SW_WAR
	.align		4
.L_47:
        /*007c*/ 	.byte	0x04, 0x36
        /*007e*/ 	.short	(.L_49 - .L_48)
.L_48:
        /*0080*/ 	.word	0x00000008
.L_49:


//--------------------- .nv.info._Z13cudaFW_phase1iiPii --------------------------
	.section	.nv.info._Z13cudaFW_phase1iiPii,"",@"SHT_CUDA_INFO"
	.sectionflags	@""
	.align	4


	//----- nvinfo : EIATTR_CUDA_API_VERSION
	.align		4
        /*0000*/ 	.byte	0x04, 0x37
        /*0002*/ 	.short	(.L_51 - .L_50)
.L_50:
        /*0004*/ 	.word	0x00000082


	//----- nvinfo : EIATTR_KPARAM_INFO
	.align		4
.L_51:
        /*0008*/ 	.byte	0x04, 0x17
        /*000a*/ 	.short	(.L_53 - .L_52)
.L_52:
        /*000c*/ 	.word	0x00000000
        /*0010*/ 	.short	0x0003
        /*0012*/ 	.short	0x0010
        /*0014*/ 	.byte	0x00, 0xf0, 0x11, 0x00


	//----- nvinfo : EIATTR_KPARAM_INFO
	.align		4
.L_53:
        /*0018*/ 	.byte	0x04, 0x17
        /*001a*/ 	.short	(.L_55 - .L_54)
.L_54:
        /*001c*/ 	.word	0x00000000
        /*0020*/ 	.short	0x0002
        /*0022*/ 	.short	0x0008
        /*0024*/ 	.byte	0x00, 0xf5, 0x21, 0x00


	//----- nvinfo : EIATTR_KPARAM_INFO
	.align		4
.L_55:
        /*0028*/ 	.byte	0x04, 0x17
        /*002a*/ 	.short	(.L_57 - .L_56)
.L_56:
        /*002c*/ 	.word	0x00000000
        /*0030*/ 	.short	0x0001
        /*0032*/ 	.short	0x0004
        /*0034*/ 	.byte	0x00, 0xf0, 0x11, 0x00


	//----- nvinfo : EIATTR_KPARAM_INFO
	.align		4
.L_57:
        /*0038*/ 	.byte	0x04, 0x17
        /*003a*/ 	.short	(.L_59 - .L_58)
.L_58:
        /*003c*/ 	.word	0x00000000
        /*0040*/ 	.short	0x0000
        /*0042*/ 	.short	0x0000
        /*0044*/ 	.byte	0x00, 0xf0, 0x11, 0x00


	//----- nvinfo : EIATTR_SPARSE_MMA_MASK
	.align		4
.L_59:
        /*0048*/ 	.byte	0x03, 0x50
        /*004a*/ 	.short	0x0000


	//----- nvinfo : EIATTR_MAXREG_COUNT
	.align		4
        /*004c*/ 	.byte	0x03, 0x1b
        /*004e*/ 	.short	0x00ff


	//----- nvinfo : EIATTR_NUM_BARRIERS
	.align		4
        /*0050*/ 	.byte	0x02, 0x4c
        /*0052*/ 	.byte	0x01
	.zero		1


	//----- nvinfo : EIATTR_MERCURY_ISA_VERSION
	.align		4
        /*0054*/ 	.byte	0x03, 0x5f
        /*0056*/ 	.short	0x0101


	//----- nvinfo : EIATTR_VRC_CTA_INIT_COUNT
	.align		4
        /*0058*/ 	.byte	0x02, 0x4a
	.zero		1
	.zero		1


	//----- nvinfo : EIATTR_EXIT_INSTR_OFFSETS
	.align		4
        /*005c*/ 	.byte	0x04, 0x1c
        /*005e*/ 	.short	(.L_61 - .L_60)


	//   ....[0]....
.L_60:
        /*0060*/ 	.word	0x00000620


	//----- nvinfo : EIATTR_CBANK_PARAM_SIZE
	.align		4
.L_61:
        /*0064*/ 	.byte	0x03, 0x19
        /*0066*/ 	.short	0x0014


	//----- nvinfo : EIATTR_PARAM_CBANK
	.align		4
        /*0068*/ 	.byte	0x04, 0x0a
        /*006a*/ 	.short	(.L_63 - .L_62)
	.align		4
.L_62:
        /*006c*/ 	.word	index@(.nv.constant0._Z13cudaFW_phase1iiPii)
        /*0070*/ 	.short	0x0380
        /*0072*/ 	.short	0x0014


	//----- nvinfo : EIATTR_SW_WAR
	.align		4
.L_63:
        /*0074*/ 	.byte	0x04, 0x36
        /*0076*/ 	.short	(.L_65 - .L_64)
.L_64:
        /*0078*/ 	.word	0x00000008
.L_65:


//--------------------- .nv.callgraph             --------------------------
	.section	.nv.callgraph,"",@"SHT_CUDA_CALLGRAPH"
	.align	4
	.sectionentsize	8
	.align		4
        /*0000*/ 	.word	0x00000000
	.align		4
        /*0004*/ 	.word	0xffffffff
	.align		4
        /*0008*/ 	.word	0x00000000
	.align		4
        /*000c*/ 	.word	0xfffffffe
	.align		4
        /*0010*/ 	.word	0x00000000
	.align		4
        /*0014*/ 	.word	0xfffffffd
	.align		4
        /*0018*/ 	.word	0x00000000
	.align		4
        /*001c*/ 	.word	0xfffffffc


//--------------------- .text._Z13cudaFW_phase3iiPii --------------------------
	.section	.text._Z13cudaFW_phase3iiPii,"ax",@progbits
	.align	128
        .global         _Z13cudaFW_phase3iiPii
        .type           _Z13cudaFW_phase3iiPii,@function
        .size           _Z13cudaFW_phase3iiPii,(.L_x_20 - _Z13cudaFW_phase3iiPii)
        .other          _Z13cudaFW_phase3iiPii,@"STO_CUDA_ENTRY STV_DEFAULT"
_Z13cudaFW_phase3iiPii:
.text._Z13cudaFW_phase3iiPii:
[----:B------:R-:W-:Y:S08]  /*0000*/  LDC R1, c[0x0][0x37c] ;  /* 0x0000df00ff017b82 */ /* 0x000ff00000000800 */
[----:B------:R-:W0:Y:S08]  /*0010*/  S2UR UR5, SR_CTAID.Y ;  /* 0x00000000000579c3 */ /* 0x000e300000002600 */
[----:B------:R-:W0:Y:S08]  /*0020*/  LDC R4, c[0x0][0x380] ;  /* 0x0000e000ff047b82 */ /* 0x000e300000000800 */
[----:B------:R-:W1:Y:S01]  /*0030*/  S2UR UR4, SR_CTAID.X ;  /* 0x00000000000479c3 */ /* 0x000e620000002500 */
[----:B0-----:R-:W-:-:S04]  /*0040*/  ISETP.NE.AND P0, PT, R4, UR5, PT ;  /* 0x0000000504007c0c */ /* 0x001fc8000bf05270 */
[----:B-1----:R-:W-:-:S13]  /*0050*/  ISETP.EQ.OR P0, PT, R4, UR4, !P0 ;  /* 0x0000000404007c0c */ /* 0x002fda000c702670 */
[----:B------:R-:W-:Y:S05]  /*0060*/  @P0 EXIT ;  /* 0x000000000000094d */ /* 0x000fea0003800000 */
[----:B------:R-:W0:Y:S01]  /*0070*/  S2R R6, SR_TID.X ;  /* 0x0000000000067919 */ /* 0x000e220000002100 */
[----:B------:R-:W0:Y:S01]  /*0080*/  LDC R3, c[0x0][0x360] ;  /* 0x0000d800ff037b82 */ /* 0x000e220000000800 */
[----:B------:R-:W1:Y:S01]  /*0090*/  LDCU UR8, c[0x0][0x384] ;  /* 0x00007080ff0877ac */ /* 0x000e620008000800 */
[----:B------:R-:W2:Y:S01]  /*00a0*/  S2R R0, SR_TID.Y ;  /* 0x0000000000007919 */ /* 0x000ea20000002200 */
[----:B------:R-:W3:Y:S05]  /*00b0*/  LDCU.64 UR6, c[0x0][0x358] ;  /* 0x00006b00ff0677ac */ /* 0x000eea0008000a00 */
[----:B------:R-:W2:Y:S08]  /*00c0*/  LDC R5, c[0x0][0x390] ;  /* 0x0000e400ff057b82 */ /* 0x000eb00000000800 */
[----:B------:R-:W4:Y:S01]  /*00d0*/  LDC R9, c[0x0][0x364] ;  /* 0x0000d900ff097b82 */ /* 0x000f220000000800 */
[----:B0-----:R-:W-:-:S02]  /*00e0*/  IMAD R2, R3, UR4, R6 ;  /* 0x0000000403027c24 */ /* 0x001fc4000f8e0206 */
[CC--:B--2---:R-:W-:Y:S02]  /*00f0*/  IMAD R7, R4.reuse, R5.reuse, R0 ;  /* 0x0000000504077224 */ /* 0x0c4fe400078e0200 */
[----:B------:R-:W-:Y:S02]  /*0100*/  IMAD R4, R4, R5, R6 ;  /* 0x0000000504047224 */ /* 0x000fe400078e0206 */
[----:B----4-:R-:W-:Y:S01]  /*0110*/  IMAD R3, R9, UR5, R0 ;  /* 0x0000000509037c24 */ /* 0x010fe2000f8e0200 */
[----:B------:R-:W-:-:S04]  /*0120*/  VIMNMX R12, PT, PT, R2, R7, !PT ;  /* 0x00000007020c7248 */ /* 0x000fc80007fe0100 */
[----:B------:R-:W-:Y:S02]  /*0130*/  VIMNMX R14, PT, PT, R3, R4, !PT ;  /* 0x00000004030e7248 */ /* 0x000fe40007fe0100 */
[----:B-1----:R-:W-:Y:S02]  /*0140*/  ISETP.GE.AND P0, PT, R12, UR8, PT ;  /* 0x000000080c007c0c */ /* 0x002fe4000bf06270 */
[----:B------:R-:W-:-:S11]  /*0150*/  ISETP.GE.AND P2, PT, R14, UR8, PT ;  /* 0x000000080e007c0c */ /* 0x000fd6000bf46270 */
[----:B------:R-:W0:Y:S01]  /*0160*/  @!P0 LDC.64 R8, c[0x0][0x388] ;  /* 0x0000e200ff088b82 */ /* 0x000e220000000a00 */
[----:B------:R-:W-:Y:S02]  /*0170*/  @!P0 IMAD R7, R2, UR8, R7 ;  /* 0x0000000802078c24 */ /* 0x000fe4000f8e0207 */
[----:B------:R-:W-:-:S05]  /*0180*/  @!P2 IMAD R13, R4, UR8, R3 ;  /* 0x00000008040dac24 */ /* 0x000fca000f8e0203 */
[----:B------:R-:W1:Y:S01]  /*0190*/  @!P2 LDC.64 R10, c[0x0][0x388] ;  /* 0x0000e200ff0aab82 */ /* 0x000e620000000a00 */
[----:B0-----:R-:W-:-:S04]  /*01a0*/  @!P0 IMAD.WIDE R8, R7, 0x4, R8 ;  /* 0x0000000407088825 */ /* 0x001fc800078e0208 */
[----:B-1----:R-:W-:Y:S02]  /*01b0*/  @!P2 IMAD.WIDE R10, R13, 0x4, R10 ;  /* 0x000000040d0aa825 */ /* 0x002fe400078e020a */
[----:B---3--:R0:W2:Y:S04]  /*01c0*/  @!P0 LDG.E R13, desc[UR6][R8.64] ;  /* 0x00000006080d8981 */ /* 0x0080a8000c1e1900 */
[----:B------:R1:W3:Y:S01]  /*01d0*/  @!P2 LDG.E R10, desc[UR6][R10.64] ;  /* 0x000000060a0aa981 */ /* 0x0002e2000c1e1900 */
[----:B------:R-:W4:Y:S01]  /*01e0*/  S2UR UR5, SR_CgaCtaId ;  /* 0x00000000000579c3 */ /* 0x000f220000008800 */
[----:B------:R-:W-:Y:S01]  /*01f0*/  ISETP.GE.AND P1, PT, R12, UR8, PT ;  /* 0x000000080c007c0c */ /* 0x000fe2000bf26270 */
[-C--:B------:R-:W-:Y:S01]  /*0200*/  IMAD R15, R5, R5.reuse, RZ ;  /* 0x00000005050f7224 */ /* 0x080fe200078e02ff */
[----:B------:R-:W-:Y:S01]  /*0210*/  ISETP.GE.AND P3, PT, R14, UR8, PT ;  /* 0x000000080e007c0c */ /* 0x000fe2000bf66270 */
[----:B------:R-:W-:Y:S01]  /*0220*/  UMOV UR4, 0x400 ;  /* 0x0000040000047882 */ /* 0x000fe20000000000 */
[----:B------:R-:W-:Y:S01]  /*0230*/  IMAD R7, R6, R5, RZ ;  /* 0x0000000506077224 */ /* 0x000fe200078e02ff */
[----:B------:R-:W-:Y:S01]  /*0240*/  VIMNMX R6, PT, PT, R2, R3, !PT ;  /* 0x0000000302067248 */ /* 0x000fe20007fe0100 */
[----:B------:R-:W-:-:S02]  /*0250*/  IMAD.SHL.U32 R15, R15, 0x4, RZ ;  /* 0x000000040f0f7824 */ /* 0x000fc400078e00ff */
[----:B0-----:R-:W-:Y:S01]  /*0260*/  IMAD.IADD R9, R7, 0x1, R0 ;  /* 0x0000000107097824 */ /* 0x001fe200078e0200 */
[----:B------:R-:W-:-:S04]  /*0270*/  ISETP.GE.AND P4, PT, R6, UR8, PT ;  /* 0x0000000806007c0c */ /* 0x000fc8000bf86270 */
[----:B-1----:R-:W-:Y:S02]  /*0280*/  @P1 IMAD.MOV.U32 R11, RZ, RZ, 0x989680 ;  /* 0x00989680ff0b1424 */ /* 0x002fe400078e00ff */
[----:B------:R-:W-:Y:S01]  /*0290*/  @P3 IMAD.MOV.U32 R8, RZ, RZ, 0x989680 ;  /* 0x00989680ff083424 */ /* 0x000fe200078e00ff */
[----:B----4-:R-:W-:-:S06]  /*02a0*/  ULEA UR4, UR5, UR4, 0x18 ;  /* 0x0000000405047291 */ /* 0x010fcc000f8ec0ff */
[----:B------:R-:W-:Y:S01]  /*02b0*/  VIADD R4, R15, UR4 ;  /* 0x000000040f047c36 */ /* 0x000fe20008000000 */
[----:B------:R-:W-:-:S03]  /*02c0*/  LEA R6, R9, UR4, 0x2 ;  /* 0x0000000409067c11 */ /* 0x000fc6000f8e10ff */
[----:B------:R-:W-:Y:S02]  /*02d0*/  IMAD R9, R9, 0x4, R4 ;  /* 0x0000000409097824 */ /* 0x000fe400078e0204 */
[----:B--2---:R0:W-:Y:S04]  /*02e0*/  @!P0 STS [R6], R13 ;  /* 0x0000000d06008388 */ /* 0x0041e80000000800 */
[----:B------:R0:W-:Y:S04]  /*02f0*/  @P1 STS [R6], R11 ;  /* 0x0000000b06001388 */ /* 0x0001e80000000800 */
[----:B---3--:R0:W-:Y:S04]  /*0300*/  @!P2 STS [R9], R10 ;  /* 0x0000000a0900a388 */ /* 0x0081e80000000800 */
[----:B------:R0:W-:Y:S01]  /*0310*/  @P3 STS [R9], R8 ;  /* 0x0000000809003388 */ /* 0x0001e20000000800 */
[----:B------:R-:W-:Y:S06]  /*0320*/  BAR.SYNC.DEFER_BLOCKING 0x0 ;  /* 0x0000000000007b1d */ /* 0x000fec0000010000 */
[----:B------:R-:W-:Y:S05]  /*0330*/  @P4 EXIT ;  /* 0x000000000000494d */ /* 0x000fea0003800000 */
[----:B0-----:R-:W0:Y:S01]  /*0340*/  LDC.64 R8, c[0x0][0x388] ;  /* 0x0000e200ff087b82 */ /* 0x001e220000000a00 */
[----:B------:R-:W-:-:S04]  /*0350*/  IMAD R3, R2, UR8, R3 ;  /* 0x0000000802037c24 */ /* 0x000fc8000f8e0203 */
[----:B0-----:R-:W-:-:S05]  /*0360*/  IMAD.WIDE R2, R3, 0x4, R8 ;  /* 0x0000000403027825 */ /* 0x001fca00078e0208 */
[----:B------:R0:W5:Y:S01]  /*0370*/  LDG.E R21, desc[UR6][R2.64] ;  /* 0x0000000602157981 */ /* 0x000162000c1e1900 */
[----:B------:R-:W-:-:S13]  /*0380*/  ISETP.GE.AND P0, PT, R5, 0x1, PT ;  /* 0x000000010500780c */ /* 0x000fda0003f06270 */
[----:B0-----:R-:W-:Y:S05]  /*0390*/  @!P0 BRA `(.L_x_0) ;  /* 0x0000000400848947 */ /* 0x001fea0003800000 */
[C---:B------:R-:W-:Y:S01]  /*03a0*/  ISETP.GE.U32.AND P0, PT, R5.reuse, 0x8, PT ;  /* 0x000000080500780c */ /* 0x040fe20003f06070 */
[----:B------:R-:W-:Y:S01]  /*03b0*/  IMAD.MOV.U32 R6, RZ, RZ, RZ ;  /* 0x000000ffff067224 */ /* 0x000fe200078e00ff */
[----:B------:R-:W-:-:S04]  /*03c0*/  LOP3.LUT R25, R5, 0x7, RZ, 0xc0, !PT ;  /* 0x0000000705197812 */ /* 0x000fc800078ec0ff */
[----:B------:R-:W-:-:S07]  /*03d0*/  ISETP.NE.AND P1, PT, R25, RZ, PT ;  /* 0x000000ff1900720c */ /* 0x000fce0003f25270 */
[----:B------:R-:W-:Y:S06]  /*03e0*/  @!P0 BRA `(.L_x_1) ;  /* 0x0000000000a88947 */ /* 0x000fec0003800000 */
[----:B------:R-:W-:Y:S01]  /*03f0*/  IMAD R8, R0, 0x4, R15 ;  /* 0x0000000400087824 */ /* 0x000fe200078e020f */
[----:B------:R-:W-:Y:S02]  /*0400*/  LEA R9, R7, UR4, 0x2 ;  /* 0x0000000407097c11 */ /* 0x000fe4000f8e10ff */
[----:B------:R-:W-:Y:S02]  /*0410*/  LOP3.LUT R6, R5, 0x7ffffff8, RZ, 0xc0, !PT ;  /* 0x7ffffff805067812 */ /* 0x000fe400078ec0ff */
[----:B------:R-:W-:Y:S01]  /*0420*/  IADD3 R8, PT, PT, R8, UR4, RZ ;  /* 0x0000000408087c10 */ /* 0x000fe2000fffe0ff */
[----:B------:R-:W-:Y:S02]  /*0430*/  VIADD R9, R9, 0x10 ;  /* 0x0000001009097836 */ /* 0x000fe40000000000 */
[----:B------:R-:W-:-:S07]  /*0440*/  IMAD.MOV R10, RZ, RZ, -R6 ;  /* 0x000000ffff0a7224 */ /* 0x000fce00078e0a06 */
.L_x_2:
[----:B------:R-:W-:Y:S01]  /*0450*/  LDS R22, [R9+-0x10] ;  /* 0xfffff00009167984 */ /* 0x000fe20000000800 */
[C---:B------:R-:W-:Y:S02]  /*0460*/  IMAD R20, R5.reuse, 0x4, R8 ;  /* 0x0000000405147824 */ /* 0x040fe400078e0208 */
[----:B------:R-:W-:Y:S01]  /*0470*/  VIADD R10, R10, 0x8 ;  /* 0x000000080a0a7836 */ /* 0x000fe20000000000 */
[----:B------:R0:W1:Y:S01]  /*0480*/  LDS R23, [R8] ;  /* 0x0000000008177984 */ /* 0x0000620000000800 */
[----:B------:R-:W-:-:S03]  /*0490*/  IMAD R18, R5, 0x4, R20 ;  /* 0x0000000405127824 */ /* 0x000fc600078e0214 */
[----:B------:R-:W-:Y:S01]  /*04a0*/  LDS R11, [R9+-0xc] ;  /* 0xfffff400090b7984 */ /* 0x000fe20000000800 */
[C---:B------:R-:W-:Y:S01]  /*04b0*/  IMAD R16, R5.reuse, 0x4, R18 ;  /* 0x0000000405107824 */ /* 0x040fe200078e0212 */
[----:B------:R-:W-:Y:S02]  /*04c0*/  ISETP.NE.AND P0, PT, R10, RZ, PT ;  /* 0x000000ff0a00720c */ /* 0x000fe40003f05270 */
[----:B------:R-:W2:Y:S01]  /*04d0*/  LDS R20, [R20] ;  /* 0x0000000014147984 */ /* 0x000ea20000000800 */
[C---:B------:R-:W-:Y:S02]  /*04e0*/  IMAD R14, R5.reuse, 0x4, R16 ;  /* 0x00000004050e7824 */ /* 0x040fe400078e0210 */
[C---:B0-----:R-:W-:Y:S01]  /*04f0*/  IMAD R8, R5.reuse, 0x20, R8 ;  /* 0x0000002005087824 */ /* 0x041fe200078e0208 */
[----:B------:R-:W-:Y:S02]  /*0500*/  LDS R19, [R9+-0x8] ;  /* 0xfffff80009137984 */ /* 0x000fe40000000800 */
[----:B------:R-:W-:-:S02]  /*0510*/  LEA R12, R5, R14, 0x2 ;  /* 0x0000000e050c7211 */ /* 0x000fc400078e10ff */
[----:B------:R-:W0:Y:S03]  /*0520*/  LDS R18, [R18] ;  /* 0x0000000012127984 */ /* 0x000e260000000800 */
[----:B------:R-:W-:Y:S01]  /*0530*/  IMAD R28, R5, 0x4, R12 ;  /* 0x00000004051c7824 */ /* 0x000fe200078e020c */
[----:B------:R-:W-:Y:S04]  /*0540*/  LDS R17, [R9+-0x4] ;  /* 0xfffffc0009117984 */ /* 0x000fe80000000800 */
[----:B------:R-:W3:Y:S04]  /*0550*/  LDS R16, [R16] ;  /* 0x0000000010107984 */ /* 0x000ee80000000800 */
[----:B------:R-:W-:Y:S04]  /*0560*/  LDS R15, [R9] ;  /* 0x00000000090f7984 */ /* 0x000fe80000000800 */
[----:B------:R-:W4:Y:S04]  /*0570*/  LDS R14, [R14] ;  /* 0x000000000e0e7984 */ /* 0x000f280000000800 */
[----:B------:R-:W-:Y:S04]  /*0580*/  LDS R12, [R12] ;  /* 0x000000000c0c7984 */ /* 0x000fe80000000800 */
[----:B------:R-:W4:Y:S01]  /*0590*/  LDS R13, [R9+0x4] ;  /* 0x00000400090d7984 */ /* 0x000f220000000800 */
[----:B-1---5:R-:W-:Y:S01]  /*05a0*/  VIADDMNMX R26, R23, R22, R21, PT ;  /* 0x00000016171a7246 */ /* 0x022fe20003800115 */
[----:B------:R-:W-:-:S02]  /*05b0*/  IMAD R21, R5, 0x4, R28 ;  /* 0x0000000405157824 */ /* 0x000fc400078e021c */
[----:B------:R-:W-:Y:S04]  /*05c0*/  LDS R23, [R28] ;  /* 0x000000001c177984 */ /* 0x000fe80000000800 */
[----:B------:R-:W1:Y:S01]  /*05d0*/  LDS R24, [R9+0x8] ;  /* 0x0000080009187984 */ /* 0x000e620000000800 */
[----:B--2---:R-:W-:-:S03]  /*05e0*/  VIADDMNMX R11, R20, R11, R26, PT ;  /* 0x0000000b140b7246 */ /* 0x004fc6000380011a */
[----:B------:R-:W-:Y:S04]  /*05f0*/  LDS R21, [R21] ;  /* 0x0000000015157984 */ /* 0x000fe80000000800 */
[----:B------:R2:W1:Y:S01]  /*0600*/  LDS R22, [R9+0xc] ;  /* 0x00000c0009167984 */ /* 0x0004620000000800 */
[----:B0-----:R-:W-:-:S04]  /*0610*/  VIADDMNMX R11, R18, R19, R11, PT ;  /* 0x00000013120b7246 */ /* 0x001fc8000380010b */
[----:B---3--:R-:W-:Y:S01]  /*0620*/  VIADDMNMX R11, R16, R17, R11, PT ;  /* 0x00000011100b7246 */ /* 0x008fe2000380010b */
[----:B--2---:R-:W-:-:S03]  /*0630*/  VIADD R9, R9, 0x20 ;  /* 0x0000002009097836 */ /* 0x004fc60000000000 */
[----:B----4-:R-:W-:-:S04]  /*0640*/  VIADDMNMX R11, R14, R15, R11, PT ;  /* 0x0000000f0e0b7246 */ /* 0x010fc8000380010b */
[----:B------:R-:W-:-:S04]  /*0650*/  VIADDMNMX R11, R12, R13, R11, PT ;  /* 0x0000000d0c0b7246 */ /* 0x000fc8000380010b */
[----:B-1----:R-:W-:-:S04]  /*0660*/  VIADDMNMX R11, R23, R24, R11, PT ;  /* 0x00000018170b7246 */ /* 0x002fc8000380010b */
[----:B------:R-:W-:Y:S01]  /*0670*/  VIADDMNMX R21, R21, R22, R11, PT ;  /* 0x0000001615157246 */ /* 0x000fe2000380010b */
[----:B------:R-:W-:Y:S06]  /*0680*/  @P0 BRA `(.L_x_2) ;  /* 0xfffffffc00700947 */ /* 0x000fec000383ffff */
.L_x_1:
[----:B------:R-:W-:Y:S05]  /*0690*/  @!P1 BRA `(.L_x_0) ;  /* 0x0000000000c49947 */ /* 0x000fea0003800000 */
[----:B------:R-:W-:Y:S02]  /*06a0*/  ISETP.GE.U32.AND P0, PT, R25, 0x4, PT ;  /* 0x000000041900780c */ /* 0x000fe40003f06070 */
[----:B------:R-:W-:-:S04]  /*06b0*/  LOP3.LUT R13, R5, 0x3, RZ, 0xc0, !PT ;  /* 0x00000003050d7812 */ /* 0x000fc800078ec0ff */
[----:B------:R-:W-:-:S07]  /*06c0*/  ISETP.NE.AND P1, PT, R13, RZ, PT ;  /* 0x000000ff0d00720c */ /* 0x000fce0003f25270 */
[----:B------:R-:W-:Y:S06]  /*06d0*/  @!P0 BRA `(.L_x_3) ;  /* 0x0000000000508947 */ /* 0x000fec0003800000 */
[C---:B------:R-:W-:Y:S02]  /*06e0*/  IMAD R9, R6.reuse, R5, R0 ;  /* 0x0000000506097224 */ /* 0x040fe400078e0200 */
[----:B------:R-:W-:Y:S02]  /*06f0*/  IMAD.IADD R8, R7, 0x1, R6 ;  /* 0x0000000107087824 */ /* 0x000fe400078e0206 */
[----:B------:R-:W-:Y:S01]  /*0700*/  VIADD R6, R6, 0x4 ;  /* 0x0000000406067836 */ /* 0x000fe20000000000 */
[----:B------:R-:W-:Y:S02]  /*0710*/  LEA R12, R9, R4, 0x2 ;  /* 0x00000004090c7211 */ /* 0x000fe400078e10ff */
[----:B------:R-:W-:-:S03]  /*0720*/  LEA R8, R8, UR4, 0x2 ;  /* 0x0000000408087c11 */ /* 0x000fc6000f8e10ff */
[C---:B------:R-:W-:Y:S01]  /*0730*/  IMAD R16, R5.reuse, 0x4, R12 ;  /* 0x0000000405107824 */ /* 0x040fe200078e020c */
[----:B------:R-:W-:Y:S03]  /*0740*/  LDS R9, [R12] ;  /* 0x000000000c097984 */ /* 0x000fe60000000800 */
[C---:B------:R-:W-:Y:S01]  /*0750*/  IMAD R20, R5.reuse, 0x4, R16 ;  /* 0x0000000405147824 */ /* 0x040fe200078e0210 */
[----:B------:R-:W0:Y:S03]  /*0760*/  LDS R10, [R8] ;  /* 0x00000000080a7984 */ /* 0x000e260000000800 */
[----:B------:R-:W-:Y:S01]  /*0770*/  IMAD R11, R5, 0x4, R20 ;  /* 0x00000004050b7824 */ /* 0x000fe200078e0214 */
[----:B------:R-:W-:Y:S04]  /*0780*/  LDS R14, [R8+0x4] ;  /* 0x00000400080e7984 */ /* 0x000fe80000000800 */
[----:B------:R-:W1:Y:S04]  /*0790*/  LDS R16, [R16] ;  /* 0x0000000010107984 */ /* 0x000e680000000800 */
[----:B------:R-:W-:Y:S04]  /*07a0*/  LDS R18, [R8+0x8] ;  /* 0x0000080008127984 */ /* 0x000fe80000000800 */
[----:B------:R-:W2:Y:S04]  /*07b0*/  LDS R20, [R20] ;  /* 0x0000000014147984 */ /* 0x000ea80000000800 */
[----:B------:R-:W-:Y:S04]  /*07c0*/  LDS R22, [R8+0xc] ;  /* 0x00000c0008167984 */ /* 0x000fe80000000800 */
[----:B------:R-:W3:Y:S01]  /*07d0*/  LDS R11, [R11] ;  /* 0x000000000b0b7984 */ /* 0x000ee20000000800 */
[----:B0----5:R-:W-:-:S04]  /*07e0*/  VIADDMNMX R9, R9, R10, R21, PT ;  /* 0x0000000a09097246 */ /* 0x021fc80003800115 */
[----:B-1----:R-:W-:-:S04]  /*07f0*/  VIADDMNMX R9, R16, R14, R9, PT ;  /* 0x0000000e10097246 */ /* 0x002fc80003800109 */
[----:B--2---:R-:W-:-:S04]  /*0800*/  VIADDMNMX R9, R20, R18, R9, PT ;  /* 0x0000001214097246 */ /* 0x004fc80003800109 */
[----:B---3--:R-:W-:-:S07]  /*0810*/  VIADDMNMX R21, R11, R22, R9, PT ;  /* 0x000000160b157246 */ /* 0x008fce0003800109 */
.L_x_3:
[----:B------:R-:W-:Y:S05]  /*0820*/  @!P1 BRA `(.L_x_0) ;  /* 0x0000000000609947 */ /* 0x000fea0003800000 */
[----:B------:R-:W-:Y:S02]  /*0830*/  ISETP.NE.AND P0, PT, R13, 0x1, PT ;  /* 0x000000010d00780c */ /* 0x000fe40003f05270 */
[----:B------:R-:W-:-:S04]  /*0840*/  LOP3.LUT R8, R5, 0x1, RZ, 0xc0, !PT ;  /* 0x0000000105087812 */ /* 0x000fc800078ec0ff */
[----:B------:R-:W-:-:S07]  /*0850*/  ISETP.NE.U32.AND P1, PT, R8, 0x1, PT ;  /* 0x000000010800780c */ /* 0x000fce0003f25070 */
[----:B------:R-:W-:Y:S06]  /*0860*/  @!P0 BRA `(.L_x_4) ;  /* 0x0000000000308947 */ /* 0x000fec0003800000 */
[C---:B------:R-:W-:Y:S02]  /*0870*/  IMAD R9, R6.reuse, R5, R0 ;  /* 0x0000000506097224 */ /* 0x040fe400078e0200 */
[----:B------:R-:W-:Y:S02]  /*0880*/  IMAD.IADD R8, R7, 0x1, R6 ;  /* 0x0000000107087824 */ /* 0x000fe400078e0206 */
[----:B------:R-:W-:Y:S01]  /*0890*/  VIADD R6, R6, 0x2 ;  /* 0x0000000206067836 */ /* 0x000fe20000000000 */
[----:B------:R-:W-:Y:S02]  /*08a0*/  LEA R12, R9, R4, 0x2 ;  /* 0x00000004090c7211 */ /* 0x000fe400078e10ff */
[----:B------:R-:W-:-:S03]  /*08b0*/  LEA R8, R8, UR4, 0x2 ;  /* 0x0000000408087c11 */ /* 0x000fc6000f8e10ff */
[----:B------:R-:W-:Y:S01]  /*08c0*/  IMAD R11, R5, 0x4, R12 ;  /* 0x00000004050b7824 */ /* 0x000fe200078e020c */
[----:B------:R-:W-:Y:S04]  /*08d0*/  LDS R9, [R12] ;  /* 0x000000000c097984 */ /* 0x000fe80000000800 */
[----:B------:R-:W0:Y:S04]  /*08e0*/  LDS R10, [R8] ;  /* 0x00000000080a7984 */ /* 0x000e280000000800 */
[----:B------:R-:W-:Y:S04]  /*08f0*/  LDS R14, [R8+0x4] ;  /* 0x00000400080e7984 */ /* 0x000fe80000000800 */
[----:B------:R-:W1:Y:S01]  /*0900*/  LDS R11, [R11] ;  /* 0x000000000b0b7984 */ /* 0x000e620000000800 */
[----:B0----5:R-:W-:-:S04]  /*0910*/  VIADDMNMX R9, R9, R10, R21, PT ;  /* 0x0000000a09097246 */ /* 0x021fc80003800115 */
[----:B-1----:R-:W-:-:S07]  /*0920*/  VIADDMNMX R21, R11, R14, R9, PT ;  /* 0x0000000e0b157246 */ /* 0x002fce0003800109 */
.L_x_4:
[----:B------:R-:W-:Y:S05]  /*0930*/  @P1 BRA `(.L_x_0) ;  /* 0x00000000001c1947 */ /* 0x000fea0003800000 */
[----:B------:R-:W-:Y:S02]  /*0940*/  IMAD R5, R6, R5, R0 ;  /* 0x0000000506057224 */ /* 0x000fe400078e0200 */
[----:B------:R-:W-:Y:S02]  /*0950*/  IMAD.IADD R6, R7, 0x1, R6 ;  /* 0x0000000107067824 */ /* 0x000fe400078e0206 */
[----:B------:R-:W-:-:S03]  /*0960*/  IMAD R5, R5, 0x4, R4 ;  /* 0x0000000405057824 */ /* 0x000fc600078e0204 */
[----:B------:R-:W-:-:S03]  /*0970*/  LEA R6, R6, UR4, 0x2 ;  /* 0x0000000406067c11 */ /* 0x000fc6000f8e10ff */
[----:B------:R-:W-:Y:S04]  /*0980*/  LDS R5, [R5] ;  /* 0x0000000005057984 */ /* 0x000fe80000000800 */
[----:B------:R-:W0:Y:S02]  /*0990*/  LDS R6, [R6] ;  /* 0x0000000006067984 */ /* 0x000e240000000800 */
[----:B0----5:R-:W-:-:S07]  /*09a0*/  VIADDMNMX R21, R5, R6, R21, PT ;  /* 0x0000000605157246 */ /* 0x021fce0003800115 */
.L_x_0:
[----:B-----5:R-:W-:Y:S01]  /*09b0*/  STG.E desc[UR6][R2.64], R21 ;  /* 0x0000001502007986 */ /* 0x020fe2000c101906 */
[----:B------:R-:W-:Y:S05]  /*09c0*/  EXIT ;  /* 0x000000000000794d */ /* 0x000fea0003800000 */
.L_x_5:
[----:B------:R-:W-:-:S00]  /*09d0*/  BRA `(.L_x_5) ;  /* 0xfffffffc00fc7947 */ /* 0x000fc0000383ffff */
[----:B------:R-:W-:-:S00]  /*09e0*/  NOP ;  /* 0x0000000000007918 */ /* 0x000fc00000000000 */
        /* <DEDUP_REMOVED lines=9> */
.L_x_20:


//--------------------- .text._Z13cudaFW_phase2iiPii --------------------------
	.section	.text._Z13cudaFW_phase2iiPii,"ax",@progbits
	.align	128
        .global         _Z13cudaFW_phase2iiPii
        .type           _Z13cudaFW_phase2iiPii,@function
        .size           _Z13cudaFW_phase2iiPii,(.L_x_21 - _Z13cudaFW_phase2iiPii)
        .other          _Z13cudaFW_phase2iiPii,@"STO_CUDA_ENTRY STV_DEFAULT"
_Z13cudaFW_phase2iiPii:
.text._Z13cudaFW_phase2iiPii:
[----:B------:R-:W-:Y:S08]  /*0000*/  LDC R1, c[0x0][0x37c] ;  /* 0x0000df00ff017b82 */ /* 0x000ff00000000800 */
[----:B------:R-:W0:Y:S08]  /*0010*/  S2UR UR4, SR_CTAID.X ;  /* 0x00000000000479c3 */ /* 0x000e300000002500 */
[----:B------:R-:W0:Y:S02]  /*0020*/  LDC R9, c[0x0][0x380] ;  /* 0x0000e000ff097b82 */ /* 0x000e240000000800 */
[----:B0-----:R-:W-:-:S13]  /*0030*/  ISETP.NE.AND P0, PT, R9, UR4, PT ;  /* 0x0000000409007c0c */ /* 0x001fda000bf05270 */
[----:B------:R-:W-:Y:S05]  /*0040*/  @!P0 EXIT ;  /* 0x000000000000894d */ /* 0x000fea0003800000 */
[----:B------:R-:W0:Y:S01]  /*0050*/  S2R R10, SR_TID.X ;  /* 0x00000000000a7919 */ /* 0x000e220000002100 */
[----:B------:R-:W1:Y:S01]  /*0060*/  LDCU UR5, c[0x0][0x390] ;  /* 0x00007200ff0577ac */ /* 0x000e620008000800 */
[----:B------:R-:W2:Y:S01]  /*0070*/  S2R R0, SR_TID.Y ;  /* 0x0000000000007919 */ /* 0x000ea20000002200 */
[----:B------:R-:W3:Y:S01]  /*0080*/  LDCU UR7, c[0x0][0x384] ;  /* 0x00007080ff0777ac */ /* 0x000ee20008000800 */
[----:B------:R-:W4:Y:S01]  /*0090*/  LDCU.64 UR8, c[0x0][0x358] ;  /* 0x00006b00ff0877ac */ /* 0x000f220008000a00 */
[----:B-1----:R-:W-:-:S04]  /*00a0*/  IMAD.U32 R5, RZ, RZ, UR5 ;  /* 0x00000005ff057e24 */ /* 0x002fc8000f8e00ff */
[CC--:B0-----:R-:W-:Y:S02]  /*00b0*/  IMAD R4, R9.reuse, R5.reuse, R10 ;  /* 0x0000000509047224 */ /* 0x0c1fe400078e020a */
[----:B--2---:R-:W-:-:S05]  /*00c0*/  IMAD R9, R9, R5, R0 ;  /* 0x0000000509097224 */ /* 0x004fca00078e0200 */
[----:B------:R-:W-:-:S04]  /*00d0*/  VIMNMX R6, PT, PT, R4, R9, !PT ;  /* 0x0000000904067248 */ /* 0x000fc80007fe0100 */
[----:B---3--:R-:W-:-:S13]  /*00e0*/  ISETP.GE.AND P0, PT, R6, UR7, PT ;  /* 0x0000000706007c0c */ /* 0x008fda000bf06270 */
[----:B------:R-:W0:Y:S01]  /*00f0*/  @!P0 LDC.64 R2, c[0x0][0x388] ;  /* 0x0000e200ff028b82 */ /* 0x000e220000000a00 */
[----:B------:R-:W-:-:S04]  /*0100*/  @!P0 IMAD R7, R4, UR7, R9 ;  /* 0x0000000704078c24 */ /* 0x000fc8000f8e0209 */
[----:B0-----:R-:W-:-:S06]  /*0110*/  @!P0 IMAD.WIDE R2, R7, 0x4, R2 ;  /* 0x0000000407028825 */ /* 0x001fcc00078e0202 */
[----:B----4-:R0:W2:Y:S01]  /*0120*/  @!P0 LDG.E R3, desc[UR8][R2.64] ;  /* 0x0000000802038981 */ /* 0x0100a2000c1e1900 */
[----:B------:R-:W1:Y:S01]  /*0130*/  S2UR UR6, SR_CTAID.Y ;  /* 0x00000000000679c3 */ /* 0x000e620000002600 */
[----:B------:R-:W-:Y:S01]  /*0140*/  ISETP.GE.AND P1, PT, R6, UR7, PT ;  /* 0x0000000706007c0c */ /* 0x000fe2000bf26270 */
[----:B------:R-:W-:-:S04]  /*0150*/  IMAD R7, R10, R5, RZ ;  /* 0x000000050a077224 */ /* 0x000fc800078e02ff */
[----:B------:R-:W-:Y:S02]  /*0160*/  IMAD.IADD R6, R7, 0x1, R0 ;  /* 0x0000000107067824 */ /* 0x000fe400078e0200 */
[----:B------:R-:W3:Y:S06]  /*0170*/  S2UR UR5, SR_CgaCtaId ;  /* 0x00000000000579c3 */ /* 0x000eec0000008800 */
[----:B------:R-:W-:Y:S01]  /*0180*/  @P1 IMAD.MOV.U32 R11, RZ, RZ, 0x989680 ;  /* 0x00989680ff0b1424 */ /* 0x000fe200078e00ff */
[----:B-1----:R-:W-:-:S13]  /*0190*/  ISETP.NE.AND P2, PT, RZ, UR6, PT ;  /* 0x00000006ff007c0c */ /* 0x002fda000bf45270 */
[C---:B------:R-:W-:Y:S02]  /*01a0*/  @!P2 IMAD R4, R5.reuse, UR4, R10 ;  /* 0x000000040504ac24 */ /* 0x040fe4000f8e020a */
[----:B------:R-:W-:Y:S01]  /*01b0*/  @P2 IMAD R9, R5, UR4, R0 ;  /* 0x0000000405092c24 */ /* 0x000fe2000f8e0200 */
[----:B------:R-:W-:Y:S02]  /*01c0*/  UMOV UR4, 0x400 ;  /* 0x0000040000047882 */ /* 0x000fe40000000000 */
[----:B---3--:R-:W-:Y:S02]  /*01d0*/  ULEA UR4, UR5, UR4, 0x18 ;  /* 0x0000000405047291 */ /* 0x008fe4000f8ec0ff */
[----:B------:R-:W-:-:S04]  /*01e0*/  VIMNMX R8, PT, PT, R4, R9, !PT ;  /* 0x0000000904087248 */ /* 0x000fc80007fe0100 */
[----:B------:R-:W-:Y:S02]  /*01f0*/  ISETP.GE.AND P3, PT, R8, UR7, PT ;  /* 0x0000000708007c0c */ /* 0x000fe4000bf66270 */
[----:B0-----:R-:W-:-:S05]  /*0200*/  LEA R2, R6, UR4, 0x2 ;  /* 0x0000000406027c11 */ /* 0x001fca000f8e10ff */
[----:B--2---:R0:W-:Y:S04]  /*0210*/  @!P0 STS [R2], R3 ;  /* 0x0000000302008388 */ /* 0x0041e80000000800 */
[----:B------:R0:W-:Y:S02]  /*0220*/  @P1 STS [R2], R11 ;  /* 0x0000000b02001388 */ /* 0x0001e40000000800 */
[----:B------:R-:W-:Y:S05]  /*0230*/  @P3 EXIT ;  /* 0x000000000000394d */ /* 0x000fea0003800000 */
[----:B0-----:R-:W0:Y:S01]  /*0240*/  LDC.64 R2, c[0x0][0x388] ;  /* 0x0000e200ff027b82 */ /* 0x001e220000000a00 */
[----:B------:R-:W-:-:S04]  /*0250*/  IMAD R9, R4, UR7, R9 ;  /* 0x0000000704097c24 */ /* 0x000fc8000f8e0209 */
[----:B0-----:R-:W-:-:S05]  /*0260*/  IMAD.WIDE R2, R9, 0x4, R2 ;  /* 0x0000000409027825 */ /* 0x001fca00078e0202 */
[----:B------:R-:W2:Y:S01]  /*0270*/  LDG.E R9, desc[UR8][R2.64] ;  /* 0x0000000802097981 */ /* 0x000ea2000c1e1900 */
[----:B------:R-:W-:-:S05]  /*0280*/  IMAD R4, R5, R5, RZ ;  /* 0x0000000505047224 */ /* 0x000fca00078e02ff */
[----:B------:R-:W-:-:S13]  /*0290*/  R2UR UR5, R4 ;  /* 0x00000000040572ca */ /* 0x000fda00000e0000 */
[----:B------:R-:W-:-:S04]  /*02a0*/  USHF.L.U32 UR5, UR5, 0x2, URZ ;  /* 0x0000000205057899 */ /* 0x000fc800080006ff */
[----:B------:R-:W-:-:S06]  /*02b0*/  UIADD3 UR6, UPT, UPT, UR4, UR5, URZ ;  /* 0x0000000504067290 */ /* 0x000fcc000fffe0ff */
[----:B------:R-:W-:-:S05]  /*02c0*/  LEA R4, R6, UR6, 0x2 ;  /* 0x0000000606047c11 */ /* 0x000fca000f8e10ff */
[----:B--2---:R0:W-:Y:S01]  /*02d0*/  STS [R4], R9 ;  /* 0x0000000904007388 */ /* 0x0041e20000000800 */
[----:B------:R-:W-:Y:S06]  /*02e0*/  BAR.SYNC.DEFER_BLOCKING 0x0 ;  /* 0x0000000000007b1d */ /* 0x000fec0000010000 */
[----:B------:R-:W-:Y:S05]  /*02f0*/  @!P2 BRA `(.L_x_6) ;  /* 0x0000000400aca947 */ /* 0x000fea0003800000 */
[----:B------:R-:W-:-:S13]  /*0300*/  ISETP.GE.AND P0, PT, R5, 0x1, PT ;  /* 0x000000010500780c */ /* 0x000fda0003f06270 */
[----:B------:R-:W-:Y:S05]  /*0310*/  @!P0 BRA `(.L_x_7) ;  /* 0x0000000c007c8947 */ /* 0x000fea0003800000 */
[C---:B------:R-:W-:Y:S01]  /*0320*/  ISETP.GE.U32.AND P0, PT, R5.reuse, 0x4, PT ;  /* 0x000000040500780c */ /* 0x040fe20003f06070 */
[----:B------:R-:W-:Y:S01]  /*0330*/  IMAD.MOV.U32 R18, RZ, RZ, RZ ;  /* 0x000000ffff127224 */ /* 0x000fe200078e00ff */
[----:B------:R-:W-:-:S11]  /*0340*/  LOP3.LUT R6, R5, 0x3, RZ, 0xc0, !PT ;  /* 0x0000000305067812 */ /* 0x000fd600078ec0ff */
[----:B------:R-:W-:Y:S05]  /*0350*/  @!P0 BRA `(.L_x_8) ;  /* 0x00000004003c8947 */ /* 0x000fea0003800000 */
[----:B------:R-:W-:Y:S01]  /*0360*/  LEA R8, R7, UR4, 0x2 ;  /* 0x0000000407087c11 */ /* 0x000fe2000f8e10ff */
[----:B0-----:R-:W-:Y:S01]  /*0370*/  LDS R9, [R4] ;  /* 0x0000000004097984 */ /* 0x001fe20000000800 */
[----:B------:R-:W-:-:S03]  /*0380*/  LEA R12, R0, UR4, 0x2 ;  /* 0x00000004000c7c11 */ /* 0x000fc6000f8e10ff */
[----:B------:R-:W-:Y:S04]  /*0390*/  LDS R10, [R8] ;  /* 0x00000000080a7984 */ /* 0x000fe80000000800 */
[----:B------:R-:W0:Y:S02]  /*03a0*/  LDS R11, [R12+UR5] ;  /* 0x000000050c0b7984 */ /* 0x000e240008000800 */
[----:B0-----:R-:W-:Y:S01]  /*03b0*/  IMAD.IADD R11, R10, 0x1, R11 ;  /* 0x000000010a0b7824 */ /* 0x001fe200078e020b */
[----:B------:R-:W-:-:S04]  /*03c0*/  LEA R10, R5, 0x4, 0x2 ;  /* 0x00000004050a7811 */ /* 0x000fc800078e10ff */
[----:B------:R-:W-:Y:S01]  /*03d0*/  ISETP.GT.AND P0, PT, R9, R11, PT ;  /* 0x0000000b0900720c */ /* 0x000fe20003f04270 */
[----:B------:R-:W-:-:S12]  /*03e0*/  IMAD R15, R10, R5, R12 ;  /* 0x000000050a0f7224 */ /* 0x000fd800078e020c */
[----:B------:R-:W-:Y:S01]  /*03f0*/  @P0 STS [R4], R11 ;  /* 0x0000000b04000388 */ /* 0x000fe20000000800 */
[----:B------:R-:W-:Y:S06]  /*0400*/  BAR.SYNC.DEFER_BLOCKING 0x0 ;  /* 0x0000000000007b1d */ /* 0x000fec0000010000 */
[----:B------:R-:W-:Y:S04]  /*0410*/  LDS R14, [R15] ;  /* 0x000000000f0e7984 */ /* 0x000fe80000000800 */
[----:B------:R-:W0:Y:S04]  /*0420*/  LDS R13, [R8+0x4] ;  /* 0x00000400080d7984 */ /* 0x000e280000000800 */
[----:B------:R-:W1:Y:S01]  /*0430*/  LDS R9, [R4] ;  /* 0x0000000004097984 */ /* 0x000e620000000800 */
[----:B0-----:R-:W-:-:S02]  /*0440*/  IADD3 R13, PT, PT, R13, R14, RZ ;  /* 0x0000000e0d0d7210 */ /* 0x001fc40007ffe0ff */
[----:B------:R-:W-:Y:S02]  /*0450*/  LEA R14, R5, 0x8, 0x2 ;  /* 0x00000008050e7811 */ /* 0x000fe400078e10ff */
[----:B-1----:R-:W-:-:S03]  /*0460*/  ISETP.GT.AND P0, PT, R9, R13, PT ;  /* 0x0000000d0900720c */ /* 0x002fc60003f04270 */
[----:B------:R-:W-:-:S10]  /*0470*/  IMAD R17, R14, R5, R12 ;  /* 0x000000050e117224 */ /* 0x000fd400078e020c */
[----:B------:R-:W-:Y:S01]  /*0480*/  @P0 STS [R4], R13 ;  /* 0x0000000d04000388 */ /* 0x000fe20000000800 */
[----:B------:R-:W-:Y:S06]  /*0490*/  BAR.SYNC.DEFER_BLOCKING 0x0 ;  /* 0x0000000000007b1d */ /* 0x000fec0000010000 */
[----:B------:R-:W-:Y:S04]  /*04a0*/  LDS R16, [R17] ;  /* 0x0000000011107984 */ /* 0x000fe80000000800 */
[----:B------:R-:W0:Y:S04]  /*04b0*/  LDS R11, [R8+0x8] ;  /* 0x00000800080b7984 */ /* 0x000e280000000800 */
[----:B------:R-:W1:Y:S01]  /*04c0*/  LDS R9, [R4] ;  /* 0x0000000004097984 */ /* 0x000e620000000800 */
[----:B0-----:R-:W-:Y:S01]  /*04d0*/  IMAD.IADD R11, R11, 0x1, R16 ;  /* 0x000000010b0b7824 */ /* 0x001fe200078e0210 */
[----:B------:R-:W-:-:S04]  /*04e0*/  LEA R16, R5, 0xc, 0x2 ;  /* 0x0000000c05107811 */ /* 0x000fc800078e10ff */
[----:B-1----:R-:W-:Y:S01]  /*04f0*/  ISETP.GT.AND P0, PT, R9, R11, PT ;  /* 0x0000000b0900720c */ /* 0x002fe20003f04270 */
[--C-:B------:R-:W-:Y:S02]  /*0500*/  IMAD R15, R16, R5, R12.reuse ;  /* 0x00000005100f7224 */ /* 0x100fe400078e020c */
[----:B------:R-:W-:-:S10]  /*0510*/  IMAD R12, R5, 0x10, R12 ;  /* 0x00000010050c7824 */ /* 0x000fd400078e020c */
[----:B------:R-:W-:Y:S01]  /*0520*/  @P0 STS [R4], R11 ;  /* 0x0000000b04000388 */ /* 0x000fe20000000800 */
[----:B------:R-:W-:Y:S06]  /*0530*/  BAR.SYNC.DEFER_BLOCKING 0x0 ;  /* 0x0000000000007b1d */ /* 0x000fec0000010000 */
[----:B------:R-:W-:Y:S04]  /*0540*/  LDS R18, [R15] ;  /* 0x000000000f127984 */ /* 0x000fe80000000800 */
[----:B------:R-:W0:Y:S04]  /*0550*/  LDS R13, [R8+0xc] ;  /* 0x00000c00080d7984 */ /* 0x000e280000000800 */
[----:B------:R-:W1:Y:S01]  /*0560*/  LDS R9, [R4] ;  /* 0x0000000004097984 */ /* 0x000e620000000800 */
[----:B0-----:R-:W-:Y:S01]  /*0570*/  IMAD.IADD R13, R13, 0x1, R18 ;  /* 0x000000010d0d7824 */ /* 0x001fe200078e0212 */
[----:B------:R-:W-:-:S04]  /*0580*/  LOP3.LUT R18, R5, 0x7ffffffc, RZ, 0xc0, !PT ;  /* 0x7ffffffc05127812 */ /* 0x000fc800078ec0ff */
[----:B-1----:R-:W-:Y:S02]  /*0590*/  ISETP.GT.AND P0, PT, R9, R13, PT ;  /* 0x0000000d0900720c */ /* 0x002fe40003f04270 */
[----:B------:R-:W-:-:S11]  /*05a0*/  IADD3 R9, PT, PT, -R18, 0x4, RZ ;  /* 0x0000000412097810 */ /* 0x000fd60007ffe1ff */
[----:B------:R1:W-:Y:S01]  /*05b0*/  @P0 STS [R4], R13 ;  /* 0x0000000d04000388 */ /* 0x0003e20000000800 */
[----:B------:R-:W-:Y:S01]  /*05c0*/  BAR.SYNC.DEFER_BLOCKING 0x0 ;  /* 0x0000000000007b1d */ /* 0x000fe20000010000 */
[----:B------:R-:W-:-:S13]  /*05d0*/  ISETP.NE.AND P0, PT, R9, RZ, PT ;  /* 0x000000ff0900720c */ /* 0x000fda0003f05270 */
[----:B-1----:R-:W-:Y:S05]  /*05e0*/  @!P0 BRA `(.L_x_8) ;  /* 0x0000000000988947 */ /* 0x002fea0003800000 */
[----:B------:R-:W0:Y:S01]  /*05f0*/  LDC R5, c[0x0][0x390] ;  /* 0x0000e400ff057b82 */ /* 0x000e220000000800 */
[----:B------:R-:W-:-:S07]  /*0600*/  VIADD R8, R8, 0x18 ;  /* 0x0000001808087836 */ /* 0x000fce0000000000 */
.L_x_9:
[----:B------:R-:W-:Y:S01]  /*0610*/  LDS R13, [R8+-0x8] ;  /* 0xfffff800080d7984 */ /* 0x000fe20000000800 */
[-CC-:B0-----:R-:W-:Y:S02]  /*0620*/  IMAD R15, R10, R5.reuse, R12.reuse ;  /* 0x000000050a0f7224 */ /* 0x181fe400078e020c */
[----:B------:R-:W-:Y:S01]  /*0630*/  IMAD R17, R14, R5, R12 ;  /* 0x000000050e117224 */ /* 0x000fe200078e020c */
[----:B------:R-:W0:Y:S01]  /*0640*/  LDS R20, [R12+UR5] ;  /* 0x000000050c147984 */ /* 0x000e220008000800 */
[----:B------:R-:W-:-:S03]  /*0650*/  VIADD R9, R9, 0x4 ;  /* 0x0000000409097836 */ /* 0x000fc60000000000 */
[----:B------:R-:W1:Y:S01]  /*0660*/  LDS R11, [R4] ;  /* 0x00000000040b7984 */ /* 0x000e620000000800 */
[----:B0-----:R-:W-:-:S05]  /*0670*/  IMAD.IADD R19, R13, 0x1, R20 ;  /* 0x000000010d137824 */ /* 0x001fca00078e0214 */
[----:B-1----:R-:W-:-:S13]  /*0680*/  ISETP.GT.AND P0, PT, R11, R19, PT ;  /* 0x000000130b00720c */ /* 0x002fda0003f04270 */
[----:B------:R-:W-:Y:S01]  /*0690*/  @P0 STS [R4], R19 ;  /* 0x0000001304000388 */ /* 0x000fe20000000800 */
[----:B------:R-:W-:Y:S06]  /*06a0*/  BAR.SYNC.DEFER_BLOCKING 0x0 ;  /* 0x0000000000007b1d */ /* 0x000fec0000010000 */
[----:B------:R0:W-:Y:S04]  /*06b0*/  LDS R20, [R15] ;  /* 0x000000000f147984 */ /* 0x0001e80000000800 */
[----:B------:R-:W1:Y:S04]  /*06c0*/  LDS R13, [R8+-0x4] ;  /* 0xfffffc00080d7984 */ /* 0x000e680000000800 */
[----:B------:R-:W2:Y:S01]  /*06d0*/  LDS R11, [R4] ;  /* 0x00000000040b7984 */ /* 0x000ea20000000800 */
[----:B0-----:R-:W-:-:S02]  /*06e0*/  IMAD R15, R16, R5, R12 ;  /* 0x00000005100f7224 */ /* 0x001fc400078e020c */
[----:B------:R-:W-:Y:S01]  /*06f0*/  IMAD R12, R5, 0x10, R12 ;  /* 0x00000010050c7824 */ /* 0x000fe200078e020c */
[----:B-1----:R-:W-:-:S04]  /*0700*/  IADD3 R21, PT, PT, R13, R20, RZ ;  /* 0x000000140d157210 */ /* 0x002fc80007ffe0ff */
[----:B--2---:R-:W-:-:S13]  /*0710*/  ISETP.GT.AND P0, PT, R11, R21, PT ;  /* 0x000000150b00720c */ /* 0x004fda0003f04270 */
[----:B------:R-:W-:Y:S01]  /*0720*/  @P0 STS [R4], R21 ;  /* 0x0000001504000388 */ /* 0x000fe20000000800 */
[----:B------:R-:W-:Y:S06]  /*0730*/  BAR.SYNC.DEFER_BLOCKING 0x0 ;  /* 0x0000000000007b1d */ /* 0x000fec0000010000 */
[----:B------:R-:W-:Y:S04]  /*0740*/  LDS R20, [R17] ;  /* 0x0000000011147984 */ /* 0x000fe80000000800 */
[----:B------:R-:W0:Y:S04]  /*0750*/  LDS R13, [R8] ;  /* 0x00000000080d7984 */ /* 0x000e280000000800 */
[----:B------:R-:W1:Y:S01]  /*0760*/  LDS R11, [R4] ;  /* 0x00000000040b7984 */ /* 0x000e620000000800 */
[----:B0-----:R-:W-:-:S05]  /*0770*/  IMAD.IADD R19, R13, 0x1, R20 ;  /* 0x000000010d137824 */ /* 0x001fca00078e0214 */
[----:B-1----:R-:W-:-:S13]  /*0780*/  ISETP.GT.AND P0, PT, R11, R19, PT ;  /* 0x000000130b00720c */ /* 0x002fda0003f04270 */
[----:B------:R-:W-:Y:S01]  /*0790*/  @P0 STS [R4], R19 ;  /* 0x0000001304000388 */ /* 0x000fe20000000800 */
[----:B------:R-:W-:Y:S06]  /*07a0*/  BAR.SYNC.DEFER_BLOCKING 0x0 ;  /* 0x0000000000007b1d */ /* 0x000fec0000010000 */
[----:B------:R-:W-:Y:S04]  /*07b0*/  LDS R20, [R15] ;  /* 0x000000000f147984 */ /* 0x000fe80000000800 */
[----:B------:R0:W1:Y:S04]  /*07c0*/  LDS R13, [R8+0x4] ;  /* 0x00000400080d7984 */ /* 0x0000680000000800 */
[----:B------:R-:W2:Y:S01]  /*07d0*/  LDS R11, [R4] ;  /* 0x00000000040b7984 */ /* 0x000ea20000000800 */
[----:B0-----:R-:W-:Y:S01]  /*07e0*/  IADD3 R8, PT, PT, R8, 0x10, RZ ;  /* 0x0000001008087810 */ /* 0x001fe20007ffe0ff */
[----:B-1----:R-:W-:-:S05]  /*07f0*/  IMAD.IADD R13, R13, 0x1, R20 ;  /* 0x000000010d0d7824 */ /* 0x002fca00078e0214 */
[----:B--2---:R-:W-:-:S13]  /*0800*/  ISETP.GT.AND P0, PT, R11, R13, PT ;  /* 0x0000000d0b00720c */ /* 0x004fda0003f04270 */
[----:B------:R1:W-:Y:S01]  /*0810*/  @P0 STS [R4], R13 ;  /* 0x0000000d04000388 */ /* 0x0003e20000000800 */
[----:B------:R-:W-:Y:S01]  /*0820*/  BAR.SYNC.DEFER_BLOCKING 0x0 ;  /* 0x0000000000007b1d */ /* 0x000fe20000010000 */
[----:B------:R-:W-:-:S13]  /*0830*/  ISETP.NE.AND P0, PT, R9, RZ, PT ;  /* 0x000000ff0900720c */ /* 0x000fda0003f05270 */
[----:B-1----:R-:W-:Y:S05]  /*0840*/  @P0 BRA `(.L_x_9) ;  /* 0xfffffffc00700947 */ /* 0x002fea000383ffff */
.L_x_8:
[----:B------:R-:W-:-:S13]  /*0850*/  ISETP.NE.AND P0, PT, R6, RZ, PT ;  /* 0x000000ff0600720c */ /* 0x000fda0003f05270 */
[----:B------:R-:W-:Y:S05]  /*0860*/  @!P0 BRA `(.L_x_7) ;  /* 0x0000000800288947 */ /* 0x000fea0003800000 */
[----:B------:R-:W1:Y:S01]  /*0870*/  LDC R11, c[0x0][0x390] ;  /* 0x0000e400ff0b7b82 */ /* 0x000e620000000800 */
[----:B------:R-:W-:Y:S02]  /*0880*/  IMAD R0, R18, R5, R0 ;  /* 0x0000000512007224 */ /* 0x000fe400078e0200 */
[----:B------:R-:W-:Y:S02]  /*0890*/  IMAD.IADD R7, R7, 0x1, R18 ;  /* 0x0000000107077824 */ /* 0x000fe400078e0212 */
[----:B------:R-:W-:Y:S01]  /*08a0*/  IMAD.MOV R6, RZ, RZ, -R6 ;  /* 0x000000ffff067224 */ /* 0x000fe200078e0a06 */
[----:B------:R-:W-:Y:S02]  /*08b0*/  LEA R0, R0, UR5, 0x2 ;  /* 0x0000000500007c11 */ /* 0x000fe4000f8e10ff */
[----:B------:R-:W-:-:S03]  /*08c0*/  LEA R7, R7, UR4, 0x2 ;  /* 0x0000000407077c11 */ /* 0x000fc6000f8e10ff */
[----:B------:R-:W-:-:S07]  /*08d0*/  VIADD R0, R0, UR4 ;  /* 0x0000000400007c36 */ /* 0x000fce0008000000 */
.L_x_10:
[----:B------:R2:W-:Y:S01]  /*08e0*/  LDS R8, [R7] ;  /* 0x0000000007087984 */ /* 0x0005e20000000800 */
[----:B------:R-:W-:-:S03]  /*08f0*/  IADD3 R6, PT, PT, R6, 0x1, RZ ;  /* 0x0000000106067810 */ /* 0x000fc60007ffe0ff */
[----:B0-----:R1:W0:Y:S04]  /*0900*/  LDS R9, [R0] ;  /* 0x0000000000097984 */ /* 0x0012280000000800 */
[----:B------:R-:W3:Y:S01]  /*0910*/  LDS R5, [R4] ;  /* 0x0000000004057984 */ /* 0x000ee20000000800 */
[----:B--2---:R-:W-:Y:S02]  /*0920*/  VIADD R7, R7, 0x4 ;  /* 0x0000000407077836 */ /* 0x004fe40000000000 */
[----:B-1----:R-:W-:Y:S02]  /*0930*/  IMAD R0, R11, 0x4, R0 ;  /* 0x000000040b007824 */ /* 0x002fe400078e0200 */
[----:B0-----:R-:W-:-:S05]  /*0940*/  IMAD.IADD R8, R8, 0x1, R9 ;  /* 0x0000000108087824 */ /* 0x001fca00078e0209 */
[----:B---3--:R-:W-:-:S13]  /*0950*/  ISETP.GT.AND P0, PT, R5, R8, PT ;  /* 0x000000080500720c */ /* 0x008fda0003f04270 */
[----:B------:R2:W-:Y:S01]  /*0960*/  @P0 STS [R4], R8 ;  /* 0x0000000804000388 */ /* 0x0005e20000000800 */
[----:B------:R-:W-:Y:S01]  /*0970*/  BAR.SYNC.DEFER_BLOCKING 0x0 ;  /* 0x0000000000007b1d */ /* 0x000fe20000010000 */
[----:B------:R-:W-:-:S13]  /*0980*/  ISETP.NE.AND P0, PT, R6, RZ, PT ;  /* 0x000000ff0600720c */ /* 0x000fda0003f05270 */
[----:B--2---:R-:W-:Y:S05]  /*0990*/  @P0 BRA `(.L_x_10) ;  /* 0xfffffffc00d00947 */ /* 0x004fea000383ffff */
[----:B------:R-:W-:Y:S05]  /*09a0*/  BRA `(.L_x_7) ;  /* 0x0000000400d87947 */ /* 0x000fea0003800000 */
.L_x_6:
[----:B------:R-:W-:-:S13]  /*09b0*/  ISETP.GE.AND P0, PT, R5, 0x1, PT ;  /* 0x000000010500780c */ /* 0x000fda0003f06270 */
[----:B------:R-:W-:Y:S05]  /*09c0*/  @!P0 BRA `(.L_x_7) ;  /* 0x0000000400d08947 */ /* 0x000fea0003800000 */
[C---:B------:R-:W-:Y:S01]  /*09d0*/  ISETP.GE.U32.AND P0, PT, R5.reuse, 0x4, PT ;  /* 0x000000040500780c */ /* 0x040fe20003f06070 */
[----:B------:R-:W-:Y:S01]  /*09e0*/  IMAD.MOV.U32 R12, RZ, RZ, RZ ;  /* 0x000000ffff0c7224 */ /* 0x000fe200078e00ff */
[----:B------:R-:W-:-:S11]  /*09f0*/  LOP3.LUT R6, R5, 0x3, RZ, 0xc0, !PT ;  /* 0x0000000305067812 */ /* 0x000fd600078ec0ff */
[----:B------:R-:W-:Y:S05]  /*0a00*/  @!P0 BRA `(.L_x_11) ;  /* 0x0000000400388947 */ /* 0x000fea0003800000 */
[----:B------:R-:W-:Y:S01]  /*0a10*/  IMAD.SHL.U32 R8, R5, 0x4, RZ ;  /* 0x0000000405087824 */ /* 0x000fe200078e00ff */
[----:B------:R-:W-:Y:S04]  /*0a20*/  LDS R11, [R4] ;  /* 0x00000000040b7984 */ /* 0x000fe80000000800 */
[----:B------:R-:W-:Y:S02]  /*0a30*/  LEA R12, R10, R8, 0x2 ;  /* 0x000000080a0c7211 */ /* 0x000fe400078e10ff */
[----:B------:R-:W-:-:S03]  /*0a40*/  LEA R10, R0, UR4, 0x2 ;  /* 0x00000004000a7c11 */ /* 0x000fc6000f8e10ff */
[----:B0-----:R-:W-:Y:S02]  /*0a50*/  IMAD R9, R12, R5, UR4 ;  /* 0x000000040c097e24 */ /* 0x001fe4000f8e0205 */
[----:B------:R0:W-:Y:S01]  /*0a60*/  LDS R13, [R10] ;  /* 0x000000000a0d7984 */ /* 0x0001e20000000800 */
[----:B------:R-:W-:Y:S02]  /*0a70*/  IMAD.IADD R14, R10, 0x1, R8 ;  /* 0x000000010a0e7824 */ /* 0x000fe400078e0208 */
[C-C-:B------:R-:W-:Y:S01]  /*0a80*/  IMAD R15, R5.reuse, 0x8, R10.reuse ;  /* 0x00000008050f7824 */ /* 0x140fe200078e020a */
[----:B------:R-:W1:Y:S01]  /*0a90*/  LDS R12, [R9] ;  /* 0x00000000090c7984 */ /* 0x000e620000000800 */
[C-C-:B------:R-:W-:Y:S02]  /*0aa0*/  IMAD R16, R5.reuse, 0xc, R10.reuse ;  /* 0x0000000c05107824 */ /* 0x140fe400078e020a */
[----:B0-----:R-:W-:Y:S02]  /*0ab0*/  IMAD R10, R5, 0x10, R10 ;  /* 0x00000010050a7824 */ /* 0x001fe400078e020a */
[----:B-1----:R-:W-:-:S05]  /*0ac0*/  IMAD.IADD R12, R12, 0x1, R13 ;  /* 0x000000010c0c7824 */ /* 0x002fca00078e020d */
[----:B------:R-:W-:-:S13]  /*0ad0*/  ISETP.GT.AND P0, PT, R11, R12, PT ;  /* 0x0000000c0b00720c */ /* 0x000fda0003f04270 */
[----:B------:R-:W-:Y:S01]  /*0ae0*/  @P0 STS [R4], R12 ;  /* 0x0000000c04000388 */ /* 0x000fe20000000800 */
[----:B------:R-:W-:Y:S06]  /*0af0*/  BAR.SYNC.DEFER_BLOCKING 0x0 ;  /* 0x0000000000007b1d */ /* 0x000fec0000010000 */
[----:B------:R-:W-:Y:S04]  /*0b00*/  LDS R14, [R14] ;  /* 0x000000000e0e7984 */ /* 0x000fe80000000800 */
[----:B------:R-:W0:Y:S04]  /*0b10*/  LDS R13, [R9+0x4] ;  /* 0x00000400090d7984 */ /* 0x000e280000000800 */
[----:B------:R-:W1:Y:S01]  /*0b20*/  LDS R11, [R4] ;  /* 0x00000000040b7984 */ /* 0x000e620000000800 */
[----:B0-----:R-:W-:-:S05]  /*0b30*/  IMAD.IADD R13, R13, 0x1, R14 ;  /* 0x000000010d0d7824 */ /* 0x001fca00078e020e */
[----:B-1----:R-:W-:-:S13]  /*0b40*/  ISETP.GT.AND P0, PT, R11, R13, PT ;  /* 0x0000000d0b00720c */ /* 0x002fda0003f04270 */
[----:B------:R-:W-:Y:S01]  /*0b50*/  @P0 STS [R4], R13 ;  /* 0x0000000d04000388 */ /* 0x000fe20000000800 */
[----:B------:R-:W-:Y:S06]  /*0b60*/  BAR.SYNC.DEFER_BLOCKING 0x0 ;  /* 0x0000000000007b1d */ /* 0x000fec0000010000 */
[----:B------:R-:W-:Y:S04]  /*0b70*/  LDS R15, [R15] ;  /* 0x000000000f0f7984 */ /* 0x000fe80000000800 */
[----:B------:R-:W0:Y:S04]  /*0b80*/  LDS R12, [R9+0x8] ;  /* 0x00000800090c7984 */ /* 0x000e280000000800 */
[----:B------:R-:W1:Y:S01]  /*0b90*/  LDS R11, [R4] ;  /* 0x00000000040b7984 */ /* 0x000e620000000800 */
[----:B0-----:R-:W-:-:S04]  /*0ba0*/  IADD3 R14, PT, PT, R12, R15, RZ ;  /* 0x0000000f0c0e7210 */ /* 0x001fc80007ffe0ff */
[----:B-1----:R-:W-:-:S13]  /*0bb0*/  ISETP.GT.AND P0, PT, R11, R14, PT ;  /* 0x0000000e0b00720c */ /* 0x002fda0003f04270 */
        /* <DEDUP_REMOVED lines=15> */
.L_x_12:
[----:B------:R-:W-:Y:S01]  /*0cb0*/  LDS R14, [R9+-0x8] ;  /* 0xfffff800090e7984 */ /* 0x000fe20000000800 */
[----:B------:R-:W-:Y:S01]  /*0cc0*/  IADD3 R17, PT, PT, R8, R10, RZ ;  /* 0x0000000a08117210 */ /* 0x000fe20007ffe0ff */
[----:B0-----:R-:W-:Y:S01]  /*0cd0*/  IMAD R16, R5, 0x8, R10 ;  /* 0x0000000805107824 */ /* 0x001fe200078e020a */
[----:B------:R-:W-:Y:S01]  /*0ce0*/  IADD3 R11, PT, PT, R11, 0x4, RZ ;  /* 0x000000040b0b7810 */ /* 0x000fe20007ffe0ff */
[----:B------:R-:W0:Y:S04]  /*0cf0*/  LDS R15, [R10] ;  /* 0x000000000a0f7984 */ /* 0x000e280000000800 */
[----:B------:R-:W1:Y:S01]  /*0d00*/  LDS R13, [R4] ;  /* 0x00000000040d7984 */ /* 0x000e620000000800 */
[----:B0-----:R-:W-:-:S05]  /*0d10*/  IMAD.IADD R15, R14, 0x1, R15 ;  /* 0x000000010e0f7824 */ /* 0x001fca00078e020f */
[----:B-1----:R-:W-:-:S13]  /*0d20*/  ISETP.GT.AND P0, PT, R13, R15, PT ;  /* 0x0000000f0d00720c */ /* 0x002fda0003f04270 */
[----:B------:R-:W-:Y:S01]  /*0d30*/  @P0 STS [R4], R15 ;  /* 0x0000000f04000388 */ /* 0x000fe20000000800 */
[----:B------:R-:W-:Y:S06]  /*0d40*/  BAR.SYNC.DEFER_BLOCKING 0x0 ;  /* 0x0000000000007b1d */ /* 0x000fec0000010000 */
[----:B------:R-:W-:Y:S04]  /*0d50*/  LDS R17, [R17] ;  /* 0x0000000011117984 */ /* 0x000fe80000000800 */
[----:B------:R-:W0:Y:S04]  /*0d60*/  LDS R14, [R9+-0x4] ;  /* 0xfffffc00090e7984 */ /* 0x000e280000000800 */
[----:B------:R-:W1:Y:S01]  /*0d70*/  LDS R13, [R4] ;  /* 0x00000000040d7984 */ /* 0x000e620000000800 */
[----:B0-----:R-:W-:-:S05]  /*0d80*/  IMAD.IADD R18, R14, 0x1, R17 ;  /* 0x000000010e127824 */ /* 0x001fca00078e0211 */
[----:B-1----:R-:W-:-:S13]  /*0d90*/  ISETP.GT.AND P0, PT, R13, R18, PT ;  /* 0x000000120d00720c */ /* 0x002fda0003f04270 */
[----:B------:R-:W-:Y:S01]  /*0da0*/  @P0 STS [R4], R18 ;  /* 0x0000001204000388 */ /* 0x000fe20000000800 */
[----:B------:R-:W-:Y:S06]  /*0db0*/  BAR.SYNC.DEFER_BLOCKING 0x0 ;  /* 0x0000000000007b1d */ /* 0x000fec0000010000 */
[----:B------:R-:W-:Y:S04]  /*0dc0*/  LDS R15, [R16] ;  /* 0x00000000100f7984 */ /* 0x000fe80000000800 */
[----:B------:R-:W0:Y:S04]  /*0dd0*/  LDS R14, [R9] ;  /* 0x00000000090e7984 */ /* 0x000e280000000800 */
[----:B------:R-:W1:Y:S01]  /*0de0*/  LDS R13, [R4] ;  /* 0x00000000040d7984 */ /* 0x000e620000000800 */
[----:B0-----:R-:W-:-:S02]  /*0df0*/  IMAD.IADD R17, R14, 0x1, R15 ;  /* 0x000000010e117824 */ /* 0x001fc400078e020f */
[C-C-:B------:R-:W-:Y:S02]  /*0e00*/  IMAD R15, R5.reuse, 0xc, R10.reuse ;  /* 0x0000000c050f7824 */ /* 0x140fe400078e020a */
[----:B------:R-:W-:Y:S01]  /*0e10*/  IMAD R10, R5, 0x10, R10 ;  /* 0x00000010050a7824 */ /* 0x000fe200078e020a */
[----:B-1----:R-:W-:-:S13]  /*0e20*/  ISETP.GT.AND P0, PT, R13, R17, PT ;  /* 0x000000110d00720c */ /* 0x002fda0003f04270 */
[----:B------:R-:W-:Y:S01]  /*0e30*/  @P0 STS [R4], R17 ;  /* 0x0000001104000388 */ /* 0x000fe20000000800 */
[----:B------:R-:W-:Y:S06]  /*0e40*/  BAR.SYNC.DEFER_BLOCKING 0x0 ;  /* 0x0000000000007b1d */ /* 0x000fec0000010000 */
[----:B------:R-:W-:Y:S04]  /*0e50*/  LDS R15, [R15] ;  /* 0x000000000f0f7984 */ /* 0x000fe80000000800 */
[----:B------:R0:W1:Y:S04]  /*0e60*/  LDS R14, [R9+0x4] ;  /* 0x00000400090e7984 */ /* 0x0000680000000800 */
[----:B------:R-:W2:Y:S01]  /*0e70*/  LDS R13, [R4] ;  /* 0x00000000040d7984 */ /* 0x000ea20000000800 */
[----:B0-----:R-:W-:-:S02]  /*0e80*/  VIADD R9, R9, 0x10 ;  /* 0x0000001009097836 */ /* 0x001fc40000000000 */
[----:B-1----:R-:W-:-:S05]  /*0e90*/  IMAD.IADD R14, R14, 0x1, R15 ;  /* 0x000000010e0e7824 */ /* 0x002fca00078e020f */
[----:B--2---:R-:W-:-:S13]  /*0ea0*/  ISETP.GT.AND P0, PT, R13, R14, PT ;  /* 0x0000000e0d00720c */ /* 0x004fda0003f04270 */
[----:B------:R1:W-:Y:S01]  /*0eb0*/  @P0 STS [R4], R14 ;  /* 0x0000000e04000388 */ /* 0x0003e20000000800 */
[----:B------:R-:W-:Y:S01]  /*0ec0*/  BAR.SYNC.DEFER_BLOCKING 0x0 ;  /* 0x0000000000007b1d */ /* 0x000fe20000010000 */
[----:B------:R-:W-:-:S13]  /*0ed0*/  ISETP.NE.AND P0, PT, R11, RZ, PT ;  /* 0x000000ff0b00720c */ /* 0x000fda0003f05270 */
[----:B-1----:R-:W-:Y:S05]  /*0ee0*/  @P0 BRA `(.L_x_12) ;  /* 0xfffffffc00700947 */ /* 0x002fea000383ffff */
.L_x_11:
[----:B------:R-:W-:-:S13]  /*0ef0*/  ISETP.NE.AND P0, PT, R6, RZ, PT ;  /* 0x000000ff0600720c */ /* 0x000fda0003f05270 */
[----:B------:R-:W-:Y:S05]  /*0f00*/  @!P0 BRA `(.L_x_7) ;  /* 0x0000000000808947 */ /* 0x000fea0003800000 */
[----:B------:R-:W-:Y:S01]  /*0f10*/  IMAD R0, R12, R5, R0 ;  /* 0x000000050c007224 */ /* 0x000fe200078e0200 */
[----:B------:R-:W-:Y:S01]  /*0f20*/  IADD3 R6, PT, PT, -R6, 0x1, RZ ;  /* 0x0000000106067810 */ /* 0x000fe20007ffe1ff */
[----:B------:R-:W-:-:S03]  /*0f30*/  IMAD.IADD R7, R7, 0x1, R12 ;  /* 0x0000000107077824 */ /* 0x000fc600078e020c */
[----:B------:R-:W-:Y:S02]  /*0f40*/  LEA R10, R0, UR4, 0x2 ;  /* 0x00000004000a7c11 */ /* 0x000fe4000f8e10ff */
[----:B------:R-:W-:Y:S01]  /*0f50*/  LEA R7, R7, UR5, 0x2 ;  /* 0x0000000507077c11 */ /* 0x000fe2000f8e10ff */
[----:B------:R-:W-:Y:S01]  /*0f60*/  LDS R0, [R4] ;  /* 0x0000000004007984 */ /* 0x000fe20000000800 */
[----:B------:R-:W-:-:S03]  /*0f70*/  LEA R5, R5, R10, 0x2 ;  /* 0x0000000a05057211 */ /* 0x000fc600078e10ff */
[----:B------:R-:W-:Y:S04]  /*0f80*/  LDS R8, [R7+UR4] ;  /* 0x0000000407087984 */ /* 0x000fe80008000800 */
[----:B0-----:R-:W0:Y:S02]  /*0f90*/  LDS R9, [R10] ;  /* 0x000000000a097984 */ /* 0x001e240000000800 */
[----:B0-----:R-:W-:Y:S02]  /*0fa0*/  IMAD.IADD R9, R8, 0x1, R9 ;  /* 0x0000000108097824 */ /* 0x001fe400078e0209 */
[----:B------:R-:W-:-:S03]  /*0fb0*/  VIADD R8, R7, UR4 ;  /* 0x0000000407087c36 */ /* 0x000fc60008000000 */
[----:B------:R-:W-:-:S13]  /*0fc0*/  ISETP.GT.AND P0, PT, R0, R9, PT ;  /* 0x000000090000720c */ /* 0x000fda0003f04270 */
[----:B------:R1:W-:Y:S01]  /*0fd0*/  @P0 STS [R4], R9 ;  /* 0x0000000904000388 */ /* 0x0003e20000000800 */
[----:B------:R-:W-:Y:S01]  /*0fe0*/  BAR.SYNC.DEFER_BLOCKING 0x0 ;  /* 0x0000000000007b1d */ /* 0x000fe20000010000 */
[----:B------:R-:W-:-:S13]  /*0ff0*/  ISETP.NE.AND P0, PT, R6, RZ, PT ;  /* 0x000000ff0600720c */ /* 0x000fda0003f05270 */
[----:B-1----:R-:W-:Y:S05]  /*1000*/  @!P0 BRA `(.L_x_7) ;  /* 0x0000000000408947 */ /* 0x002fea0003800000 */
[----:B------:R-:W0:Y:S01]  /*1010*/  LDC R10, c[0x0][0x390] ;  /* 0x0000e400ff0a7b82 */ /* 0x000e220000000800 */
[----:B------:R-:W-:Y:S02]  /*1020*/  VIADD R8, R8, 0x4 ;  /* 0x0000000408087836 */ /* 0x000fe40000000000 */
[----:B------:R-:W-:Y:S02]  /*1030*/  IMAD.MOV.U32 R7, RZ, RZ, R5 ;  /* 0x000000ffff077224 */ /* 0x000fe400078e0005 */
[----:B------:R-:W-:-:S07]  /*1040*/  IMAD.MOV.U32 R9, RZ, RZ, R6 ;  /* 0x000000ffff097224 */ /* 0x000fce00078e0006 */
.L_x_13:
[----:B------:R1:W-:Y:S01]  /*1050*/  LDS R5, [R8] ;  /* 0x0000000008057984 */ /* 0x0003e20000000800 */
[----:B------:R-:W-:-:S03]  /*1060*/  VIADD R9, R9, 0x1 ;  /* 0x0000000109097836 */ /* 0x000fc60000000000 */
[----:B------:R0:W2:Y:S04]  /*1070*/  LDS R6, [R7] ;  /* 0x0000000007067984 */ /* 0x0000a80000000800 */
[----:B------:R-:W3:Y:S01]  /*1080*/  LDS R0, [R4] ;  /* 0x0000000004007984 */ /* 0x000ee20000000800 */
[----:B-1----:R-:W-:Y:S02]  /*1090*/  VIADD R8, R8, 0x4 ;  /* 0x0000000408087836 */ /* 0x002fe40000000000 */
[----:B0-----:R-:W-:Y:S01]  /*10a0*/  IMAD R7, R10, 0x4, R7 ;  /* 0x000000040a077824 */ /* 0x001fe200078e0207 */
[----:B--2---:R-:W-:-:S04]  /*10b0*/  IADD3 R5, PT, PT, R5, R6, RZ ;  /* 0x0000000605057210 */ /* 0x004fc80007ffe0ff */
[----:B---3--:R-:W-:-:S13]  /*10c0*/  ISETP.GT.AND P0, PT, R0, R5, PT ;  /* 0x000000050000720c */ /* 0x008fda0003f04270 */
[----:B------:R1:W-:Y:S01]  /*10d0*/  @P0 STS [R4], R5 ;  /* 0x0000000504000388 */ /* 0x0003e20000000800 */
[----:B------:R-:W-:Y:S01]  /*10e0*/  BAR.SYNC.DEFER_BLOCKING 0x0 ;  /* 0x0000000000007b1d */ /* 0x000fe20000010000 */
[----:B------:R-:W-:-:S13]  /*10f0*/  ISETP.NE.AND P0, PT, R9, RZ, PT ;  /* 0x000000ff0900720c */ /* 0x000fda0003f05270 */
[----:B-1----:R-:W-:Y:S05]  /*1100*/  @P0 BRA `(.L_x_13) ;  /* 0xfffffffc00d00947 */ /* 0x002fea000383ffff */
.L_x_7:
[----:B------:R-:W1:Y:S04]  /*1110*/  LDS R5, [R4] ;  /* 0x0000000004057984 */ /* 0x000e680000000800 */
[----:B-1----:R-:W-:Y:S01]  /*1120*/  STG.E desc[UR8][R2.64], R5 ;  /* 0x0000000502007986 */ /* 0x002fe2000c101908 */
[----:B------:R-:W-:Y:S05]  /*1130*/  EXIT ;  /* 0x000000000000794d */ /* 0x000fea0003800000 */
.L_x_14:
        /* <DEDUP_REMOVED lines=12> */
.L_x_21:


//--------------------- .text._Z13cudaFW_phase1iiPii --------------------------
	.section	.text._Z13cudaFW_phase1iiPii,"ax",@progbits
	.align	128
        .global         _Z13cudaFW_phase1iiPii
        .type           _Z13cudaFW_phase1iiPii,@function
        .size           _Z13cudaFW_phase1iiPii,(.L_x_22 - _Z13cudaFW_phase1iiPii)
        .other          _Z13cudaFW_phase1iiPii,@"STO_CUDA_ENTRY STV_DEFAULT"
_Z13cudaFW_phase1iiPii:
.text._Z13cudaFW_phase1iiPii:
[----:B------:R-:W-:Y:S01]  /*0000*/  LDC R1, c[0x0][0x37c] ;  /* 0x0000df00ff017b82 */ /* 0x000fe20000000800 */
[----:B------:R-:W0:Y:S01]  /*0010*/  S2R R6, SR_TID.X ;  /* 0x0000000000067919 */ /* 0x000e220000002100 */
[----:B------:R-:W1:Y:S06]  /*0020*/  LDCU UR4, c[0x0][0x390] ;  /* 0x00007200ff0477ac */ /* 0x000e6c0008000800 */
[----:B------:R-:W2:Y:S01]  /*0030*/  LDC.64 R2, c[0x0][0x388] ;  /* 0x0000e200ff027b82 */ /* 0x000ea20000000a00 */
[----:B------:R-:W3:Y:S01]  /*0040*/  S2R R0, SR_TID.Y ;  /* 0x0000000000007919 */ /* 0x000ee20000002200 */
[----:B------:R-:W0:Y:S01]  /*0050*/  LDCU.64 UR8, c[0x0][0x380] ;  /* 0x00007000ff0877ac */ /* 0x000e220008000a00 */
[----:B------:R-:W4:Y:S01]  /*0060*/  LDCU.64 UR6, c[0x0][0x358] ;  /* 0x00006b00ff0677ac */ /* 0x000f220008000a00 */
[----:B-1----:R-:W-:-:S04]  /*0070*/  IMAD.U32 R5, RZ, RZ, UR4 ;  /* 0x00000004ff057e24 */ /* 0x002fc8000f8e00ff */
[C---:B0-----:R-:W-:Y:S02]  /*0080*/  IMAD R4, R5.reuse, UR8, R6 ;  /* 0x0000000805047c24 */ /* 0x041fe4000f8e0206 */
[----:B---3--:R-:W-:-:S05]  /*0090*/  IMAD R7, R5, UR8, R0 ;  /* 0x0000000805077c24 */ /* 0x008fca000f8e0200 */
[C---:B------:R-:W-:Y:S01]  /*00a0*/  VIMNMX R8, PT, PT, R4.reuse, R7, !PT ;  /* 0x0000000704087248 */ /* 0x040fe20007fe0100 */
[----:B------:R-:W-:-:S03]  /*00b0*/  IMAD R7, R4, UR9, R7 ;  /* 0x0000000904077c24 */ /* 0x000fc6000f8e0207 */
[----:B------:R-:W-:Y:S01]  /*00c0*/  ISETP.GE.AND P1, PT, R8, UR9, PT ;  /* 0x0000000908007c0c */ /* 0x000fe2000bf26270 */
[----:B--2---:R-:W-:-:S12]  /*00d0*/  IMAD.WIDE R2, R7, 0x4, R2 ;  /* 0x0000000407027825 */ /* 0x004fd800078e0202 */
[----:B----4-:R-:W2:Y:S01]  /*00e0*/  @!P1 LDG.E R9, desc[UR6][R2.64] ;  /* 0x0000000602099981 */ /* 0x010ea2000c1e1900 */
[----:B------:R-:W0:Y:S01]  /*00f0*/  S2UR UR5, SR_CgaCtaId ;  /* 0x00000000000579c3 */ /* 0x000e220000008800 */
[----:B------:R-:W-:Y:S01]  /*0100*/  IMAD R7, R6, R5, RZ ;  /* 0x0000000506077224 */ /* 0x000fe200078e02ff */
[----:B------:R-:W-:Y:S01]  /*0110*/  UMOV UR4, 0x400 ;  /* 0x0000040000047882 */ /* 0x000fe20000000000 */
[----:B------:R-:W-:Y:S02]  /*0120*/  ISETP.GE.AND P0, PT, R8, UR9, PT ;  /* 0x0000000908007c0c */ /* 0x000fe4000bf06270 */
[----:B------:R-:W-:-:S11]  /*0130*/  IMAD.IADD R4, R7, 0x1, R0 ;  /* 0x0000000107047824 */ /* 0x000fd600078e0200 */
[----:B------:R-:W-:Y:S01]  /*0140*/  @P0 IMAD.MOV.U32 R11, RZ, RZ, 0x989680 ;  /* 0x00989680ff0b0424 */ /* 0x000fe200078e00ff */
[----:B0-----:R-:W-:-:S06]  /*0150*/  ULEA UR4, UR5, UR4, 0x18 ;  /* 0x0000000405047291 */ /* 0x001fcc000f8ec0ff */
[----:B------:R-:W-:-:S05]  /*0160*/  LEA R4, R4, UR4, 0x2 ;  /* 0x0000000404047c11 */ /* 0x000fca000f8e10ff */
[----:B--2---:R0:W-:Y:S01]  /*0170*/  @!P1 STS [R4], R9 ;  /* 0x0000000904009388 */ /* 0x0041e20000000800 */
[----:B------:R-:W-:-:S03]  /*0180*/  ISETP.GE.AND P1, PT, R5, 0x1, PT ;  /* 0x000000010500780c */ /* 0x000fc60003f26270 */
[----:B------:R0:W-:Y:S01]  /*0190*/  @P0 STS [R4], R11 ;  /* 0x0000000b04000388 */ /* 0x0001e20000000800 */
[----:B------:R-:W-:Y:S09]  /*01a0*/  BAR.SYNC.DEFER_BLOCKING 0x0 ;  /* 0x0000000000007b1d */ /* 0x000ff20000010000 */
[----:B0-----:R-:W-:Y:S05]  /*01b0*/  @!P1 BRA `(.L_x_15) ;  /* 0x00000004000c9947 */ /* 0x001fea0003800000 */
[C---:B------:R-:W-:Y:S01]  /*01c0*/  ISETP.GE.U32.AND P2, PT, R5.reuse, 0x4, PT ;  /* 0x000000040500780c */ /* 0x040fe20003f46070 */
[----:B------:R-:W-:Y:S01]  /*01d0*/  HFMA2 R8, -RZ, RZ, 0, 0 ;  /* 0x00000000ff087431 */ /* 0x000fe200000001ff */
[----:B------:R-:W-:-:S04]  /*01e0*/  LOP3.LUT R6, R5, 0x3, RZ, 0xc0, !PT ;  /* 0x0000000305067812 */ /* 0x000fc800078ec0ff */
[----:B------:R-:W-:-:S07]  /*01f0*/  ISETP.NE.AND P1, PT, R6, RZ, PT ;  /* 0x000000ff0600720c */ /* 0x000fce0003f25270 */
[----:B------:R-:W-:Y:S06]  /*0200*/  @!P2 BRA `(.L_x_16) ;  /* 0x0000000000aca947 */ /* 0x000fec0003800000 */
[----:B------:R-:W0:Y:S01]  /*0210*/  LDC R9, c[0x0][0x390] ;  /* 0x0000e400ff097b82 */ /* 0x000e220000000800 */
[----:B------:R-:W-:Y:S02]  /*0220*/  LEA R11, R7, UR4, 0x2 ;  /* 0x00000004070b7c11 */ /* 0x000fe4000f8e10ff */
[----:B------:R-:W-:Y:S02]  /*0230*/  LOP3.LUT R8, R5, 0x7ffffffc, RZ, 0xc0, !PT ;  /* 0x7ffffffc05087812 */ /* 0x000fe400078ec0ff */
[----:B------:R-:W-:Y:S01]  /*0240*/  LEA R10, R0, UR4, 0x2 ;  /* 0x00000004000a7c11 */ /* 0x000fe2000f8e10ff */
[----:B------:R-:W-:Y:S02]  /*0250*/  VIADD R11, R11, 0x8 ;  /* 0x000000080b0b7836 */ /* 0x000fe40000000000 */
[----:B------:R-:W-:-:S07]  /*0260*/  IMAD.MOV R12, RZ, RZ, -R8 ;  /* 0x000000ffff0c7224 */ /* 0x000fce00078e0a08 */
.L_x_17:
[----:B------:R-:W-:Y:S01]  /*0270*/  LDS R13, [R11+-0x8] ;  /* 0xfffff8000b0d7984 */ /* 0x000fe20000000800 */
[----:B------:R-:W-:-:S03]  /*0280*/  VIADD R12, R12, 0x4 ;  /* 0x000000040c0c7836 */ /* 0x000fc60000000000 */
[----:B------:R-:W1:Y:S04]  /*0290*/  LDS R14, [R10] ;  /* 0x000000000a0e7984 */ /* 0x000e680000000800 */
[----:B------:R-:W2:Y:S01]  /*02a0*/  LDS R5, [R4] ;  /* 0x0000000004057984 */ /* 0x000ea20000000800 */
[----:B-1----:R-:W-:-:S05]  /*02b0*/  IMAD.IADD R18, R13, 0x1, R14 ;  /* 0x000000010d127824 */ /* 0x002fca00078e020e */
[----:B--2---:R-:W-:Y:S02]  /*02c0*/  ISETP.GT.AND P2, PT, R5, R18, PT ;  /* 0x000000120500720c */ /* 0x004fe40003f44270 */
[----:B0-----:R-:W-:-:S05]  /*02d0*/  MOV R5, R9 ;  /* 0x0000000900057202 */ /* 0x001fca0000000f00 */
[C-C-:B------:R-:W-:Y:S02]  /*02e0*/  IMAD R15, R5.reuse, 0x4, R10.reuse ;  /* 0x00000004050f7824 */ /* 0x140fe400078e020a */
[----:B------:R-:W-:-:S04]  /*02f0*/  IMAD R16, R5, 0x8, R10 ;  /* 0x0000000805107824 */ /* 0x000fc800078e020a */
[----:B------:R-:W-:Y:S01]  /*0300*/  @P2 STS [R4], R18 ;  /* 0x0000001204002388 */ /* 0x000fe20000000800 */
[----:B------:R-:W-:Y:S06]  /*0310*/  BAR.SYNC.DEFER_BLOCKING 0x0 ;  /* 0x0000000000007b1d */ /* 0x000fec0000010000 */
[----:B------:R-:W-:Y:S04]  /*0320*/  LDS R15, [R15] ;  /* 0x000000000f0f7984 */ /* 0x000fe80000000800 */
[----:B------:R-:W0:Y:S04]  /*0330*/  LDS R14, [R11+-0x4] ;  /* 0xfffffc000b0e7984 */ /* 0x000e280000000800 */
[----:B------:R-:W1:Y:S01]  /*0340*/  LDS R13, [R4] ;  /* 0x00000000040d7984 */ /* 0x000e620000000800 */
[----:B0-----:R-:W-:-:S02]  /*0350*/  IMAD.IADD R19, R14, 0x1, R15 ;  /* 0x000000010e137824 */ /* 0x001fc400078e020f */
[C---:B------:R-:W-:Y:S01]  /*0360*/  IMAD R15, R5.reuse, 0xc, R10 ;  /* 0x0000000c050f7824 */ /* 0x040fe200078e020a */
[----:B------:R-:W-:Y:S02]  /*0370*/  LEA R10, R5, R10, 0x4 ;  /* 0x0000000a050a7211 */ /* 0x000fe400078e20ff */
[----:B-1----:R-:W-:-:S13]  /*0380*/  ISETP.GT.AND P2, PT, R13, R19, PT ;  /* 0x000000130d00720c */ /* 0x002fda0003f44270 */
[----:B------:R-:W-:Y:S01]  /*0390*/  @P2 STS [R4], R19 ;  /* 0x0000001304002388 */ /* 0x000fe20000000800 */
[----:B------:R-:W-:Y:S06]  /*03a0*/  BAR.SYNC.DEFER_BLOCKING 0x0 ;  /* 0x0000000000007b1d */ /* 0x000fec0000010000 */
[----:B------:R-:W-:Y:S04]  /*03b0*/  LDS R17, [R16] ;  /* 0x0000000010117984 */ /* 0x000fe80000000800 */
[----:B------:R-:W0:Y:S04]  /*03c0*/  LDS R14, [R11] ;  /* 0x000000000b0e7984 */ /* 0x000e280000000800 */
[----:B------:R-:W1:Y:S01]  /*03d0*/  LDS R13, [R4] ;  /* 0x00000000040d7984 */ /* 0x000e620000000800 */
[----:B0-----:R-:W-:-:S04]  /*03e0*/  IADD3 R17, PT, PT, R14, R17, RZ ;  /* 0x000000110e117210 */ /* 0x001fc80007ffe0ff */
        /* <DEDUP_REMOVED lines=13> */
.L_x_16:
[----:B------:R-:W-:Y:S05]  /*04c0*/  @!P1 BRA `(.L_x_15) ;  /* 0x0000000000489947 */ /* 0x000fea0003800000 */
[----:B------:R-:W0:Y:S01]  /*04d0*/  LDC R11, c[0x0][0x390] ;  /* 0x0000e400ff0b7b82 */ /* 0x000e220000000800 */
[----:B------:R-:W-:Y:S01]  /*04e0*/  IMAD R0, R8, R5, R0 ;  /* 0x0000000508007224 */ /* 0x000fe200078e0200 */
[----:B------:R-:W-:Y:S01]  /*04f0*/  IADD3 R6, PT, PT, -R6, RZ, RZ ;  /* 0x000000ff06067210 */ /* 0x000fe20007ffe1ff */
[----:B------:R-:W-:-:S03]  /*0500*/  IMAD.IADD R7, R7, 0x1, R8 ;  /* 0x0000000107077824 */ /* 0x000fc600078e0208 */
[----:B------:R-:W-:Y:S02]  /*0510*/  LEA R0, R0, UR4, 0x2 ;  /* 0x0000000400007c11 */ /* 0x000fe4000f8e10ff */
[----:B------:R-:W-:-:S07]  /*0520*/  LEA R7, R7, UR4, 0x2 ;  /* 0x0000000407077c11 */ /* 0x000fce000f8e10ff */
.L_x_18:
[----:B------:R1:W-:Y:S01]  /*0530*/  LDS R8, [R7] ;  /* 0x0000000007087984 */ /* 0x0003e20000000800 */
[----:B------:R-:W-:-:S03]  /*0540*/  VIADD R6, R6, 0x1 ;  /* 0x0000000106067836 */ /* 0x000fc60000000000 */
[----:B------:R0:W2:Y:S04]  /*0550*/  LDS R9, [R0] ;  /* 0x0000000000097984 */ /* 0x0000a80000000800 */
[----:B------:R-:W3:Y:S01]  /*0560*/  LDS R5, [R4] ;  /* 0x0000000004057984 */ /* 0x000ee20000000800 */
[----:B-1----:R-:W-:Y:S01]  /*0570*/  IADD3 R7, PT, PT, R7, 0x4, RZ ;  /* 0x0000000407077810 */ /* 0x002fe20007ffe0ff */
[----:B0-----:R-:W-:Y:S02]  /*0580*/  IMAD R0, R11, 0x4, R0 ;  /* 0x000000040b007824 */ /* 0x001fe400078e0200 */
[----:B--2---:R-:W-:-:S05]  /*0590*/  IMAD.IADD R8, R8, 0x1, R9 ;  /* 0x0000000108087824 */ /* 0x004fca00078e0209 */
[----:B---3--:R-:W-:-:S13]  /*05a0*/  ISETP.GT.AND P1, PT, R5, R8, PT ;  /* 0x000000080500720c */ /* 0x008fda0003f24270 */
[----:B------:R1:W-:Y:S01]  /*05b0*/  @P1 STS [R4], R8 ;  /* 0x0000000804001388 */ /* 0x0003e20000000800 */
[----:B------:R-:W-:Y:S01]  /*05c0*/  BAR.SYNC.DEFER_BLOCKING 0x0 ;  /* 0x0000000000007b1d */ /* 0x000fe20000010000 */
[----:B------:R-:W-:-:S13]  /*05d0*/  ISETP.NE.AND P1, PT, R6, RZ, PT ;  /* 0x000000ff0600720c */ /* 0x000fda0003f25270 */
[----:B-1----:R-:W-:Y:S05]  /*05e0*/  @P1 BRA `(.L_x_18) ;  /* 0xfffffffc00d01947 */ /* 0x002fea000383ffff */
.L_x_15:
[----:B------:R-:W0:Y:S04]  /*05f0*/  @!P0 LDS R5, [R4] ;  /* 0x0000000004058984 */ /* 0x000e280000000800 */
[----:B0-----:R-:W-:Y:S01]  /*0600*/  @!P0 STG.E desc[UR6][R2.64], R5 ;  /* 0x0000000502008986 */ /* 0x001fe2000c101906 */
[----:B------:R-:W-:Y:S06]  /*0610*/  BAR.SYNC.DEFER_BLOCKING 0x0 ;  /* 0x0000000000007b1d */ /* 0x000fec0000010000 */
[----:B------:R-:W-:Y:S05]  /*0620*/  EXIT ;  /* 0x000000000000794d */ /* 0x000fea0003800000 */
.L_x_19:
        /* <DEDUP_REMOVED lines=13> */
.L_x_22:


//--------------------- .nv.shared._Z13cudaFW_phase3iiPii --------------------------
	.section	.nv.shared._Z13cudaFW_phase3iiPii,"aw",@nobits
	.sectionflags	@""
	.align	16
	.zero		1024


//--------------------- .nv.shared.reserved.0     --------------------------
	.section	.nv.shared.reserved.0,"aw",@nobits
	.weak		__nv_reservedSMEM_offset_0_alias
	.size		__nv_reservedSMEM_offset_0_alias, 0, 64
	.other		__nv_reservedSMEM_offset_0_alias,@"STO_CUDA_RESERVED_SHARED STV_DEFAULT"
__nv_reservedSMEM_offset_0_alias:
	.zero		0
	.zero		64


//--------------------- .nv.shared._Z13cudaFW_phase2iiPii --------------------------
	.section	.nv.shared._Z13cudaFW_phase2iiPii,"aw",@nobits
	.sectionflags	@""
	.align	16
	.zero		1024


//--------------------- .nv.shared._Z13cudaFW_phase1iiPii --------------------------
	.section	.nv.shared._Z13cudaFW_phase1iiPii,"aw",@nobits
	.sectionflags	@""
	.align	16
	.zero		1024


//--------------------- .nv.constant0._Z13cudaFW_phase3iiPii --------------------------
	.section	.nv.constant0._Z13cudaFW_phase3iiPii,"a",@progbits
	.sectionflags	@""
	.align	4
.nv.constant0._Z13cudaFW_phase3iiPii:
	.zero		916


//--------------------- .nv.constant0._Z13cudaFW_phase2iiPii --------------------------
	.section	.nv.constant0._Z13cudaFW_phase2iiPii,"a",@progbits
	.sectionflags	@""
	.align	4
.nv.constant0._Z13cudaFW_phase2iiPii:
	.zero		916


//--------------------- .nv.constant0._Z13cudaFW_phase1iiPii --------------------------
	.section	.nv.constant0._Z13cudaFW_phase1iiPii,"a",@progbits
	.sectionflags	@""
	.align	4
.nv.constant0._Z13cudaFW_phase1iiPii:
	.zero		916


//--------------------- SYMBOLS --------------------------

	.type		.nv.reservedSmem.offset0,@object
	.size		.nv.reservedSmem.offset0,0x4
	.type		.nv.reservedSmem.cap,@object
	.size		.nv.reservedSmem.cap,0x4
